	.target	sm_90a

	.elftype	@"ET_EXEC"


//--------------------- .note.nv.tkinfo           --------------------------
	.section	.note.nv.tkinfo,"",@"SHT_NOTE"
	.sectionflags	@"SHF_NOTE_NV_TKINFO"
	.tkinfo
        /*0018*/ 	.word	0x00000002
        /*0030*/ 	.string	""
        /*0030*/ 	.string	"ptxas"
        /*0030*/ 	.string	"Cuda compilation tools, release 13.0, V13.0.88"
        /*0030*/ 	.string	"Build cuda_13.0.r13.0/compiler.36424714_0"
        /*0030*/ 	.string	"-arch sm_90a -m 64 "



//--------------------- .note.nv.cuinfo           --------------------------
	.section	.note.nv.cuinfo,"",@"SHT_NOTE"
	.sectionflags	@"SHF_NOTE_NV_CUINFO"
        /*0018*/ 	.short	0x0002
        /*001a*/ 	.short	0x005a
        /*001c*/ 	.short	0x0082
	.zero		2


//--------------------- .nv.info                  --------------------------
	.section	.nv.info,"",@"SHT_CUDA_INFO"
	.align	4


	//----- nvinfo : EIATTR_REGCOUNT
	.align		4
        /*0000*/ 	.byte	0x04, 0x2f
        /*0002*/ 	.short	(.L_15 - .L_14)
	.align		4
.L_14:
        /*0004*/ 	.word	index@(_ZN7cutlass13device_kernelINS_4gemm6kernel13GemmUniversalIN4cute5tupleIJiiiiEEENS1_10collective13CollectiveMmaINS1_34MainloopSm90TmaGmmaWarpSpecializedILi7ENS5_IJNS4_1CILi8EEENSA_ILi1EEESC_EEENS1_35KernelTmaWarpSpecializedCooperativeEEENS5_IJNSA_ILi128EEESG_NSA_ILi64EEEEEENS_10bfloat16_tENS5_IJlSC_lEEESJ_SK_NS4_8TiledMMAINS4_8MMA_AtomIJNS4_4SM904GMMA28MMA_64x128x16_F32BF16BF16_SSILNSO_5MajorE0ELSQ_0ELNSO_7ScaleInE1ELSR_1EEEEEENS4_6LayoutINS5_IJNSA_ILi2EEESC_SC_EEENS5_IJSC_NSA_ILi0EEESX_EEEEENS5_IJNS4_10UnderscoreES10_S10_EEEEENS4_13SM90_TMA_LOADENS4_14ComposedLayoutINS4_7SwizzleILi3ELi4ELi3EEENS4_18smem_ptr_flag_bitsILi16EEENSU_INS5_IJSB_SH_EEENS5_IJSH_SC_EEEEEEEvNS4_8identityENS4_23SM90_TMA_LOAD_MULTICASTES1C_vS1D_EENS_8epilogue10collective6detail29Sm90TmaWarpSpecializedAdapterINS1H_15DefaultEpilogueISJ_SK_SK_NS1G_6thread17LinearCombinationISJ_Li1EffLNS1L_9ScaleType4KindE0ELNS_15FloatRoundStyleE2ESJ_EENS1_15EpilogueDefaultEEEEEvvEEEEvNT_6ParamsE)
        /*0008*/ 	.word	0x000000a8


	//----- nvinfo : EIATTR_FRAME_SIZE
	.align		4
.L_15:
        /*000c*/ 	.byte	0x04, 0x11
        /*000e*/ 	.short	(.L_17 - .L_16)
	.align		4
.L_16:
        /*0010*/ 	.word	index@(_ZN7cutlass13device_kernelINS_4gemm6kernel13GemmUniversalIN4cute5tupleIJiiiiEEENS1_10collective13CollectiveMmaINS1_34MainloopSm90TmaGmmaWarpSpecializedILi7ENS5_IJNS4_1CILi8EEENSA_ILi1EEESC_EEENS1_35KernelTmaWarpSpecializedCooperativeEEENS5_IJNSA_ILi128EEESG_NSA_ILi64EEEEEENS_10bfloat16_tENS5_IJlSC_lEEESJ_SK_NS4_8TiledMMAINS4_8MMA_AtomIJNS4_4SM904GMMA28MMA_64x128x16_F32BF16BF16_SSILNSO_5MajorE0ELSQ_0ELNSO_7ScaleInE1ELSR_1EEEEEENS4_6LayoutINS5_IJNSA_ILi2EEESC_SC_EEENS5_IJSC_NSA_ILi0EEESX_EEEEENS5_IJNS4_10UnderscoreES10_S10_EEEEENS4_13SM90_TMA_LOADENS4_14ComposedLayoutINS4_7SwizzleILi3ELi4ELi3EEENS4_18smem_ptr_flag_bitsILi16EEENSU_INS5_IJSB_SH_EEENS5_IJSH_SC_EEEEEEEvNS4_8identityENS4_23SM90_TMA_LOAD_MULTICASTES1C_vS1D_EENS_8epilogue10collective6detail29Sm90TmaWarpSpecializedAdapterINS1H_15DefaultEpilogueISJ_SK_SK_NS1G_6thread17LinearCombinationISJ_Li1EffLNS1L_9ScaleType4KindE0ELNS_15FloatRoundStyleE2ESJ_EENS1_15EpilogueDefaultEEEEEvvEEEEvNT_6ParamsE)
        /*0014*/ 	.word	0x00000000


	//----- nvinfo : EIATTR_MIN_STACK_SIZE
	.align		4
.L_17:
        /*0018*/ 	.byte	0x04, 0x12
        /*001a*/ 	.short	(.L_19 - .L_18)
	.align		4
.L_18:
        /*001c*/ 	.word	index@(_ZN7cutlass13device_kernelINS_4gemm6kernel13GemmUniversalIN4cute5tupleIJiiiiEEENS1_10collective13CollectiveMmaINS1_34MainloopSm90TmaGmmaWarpSpecializedILi7ENS5_IJNS4_1CILi8EEENSA_ILi1EEESC_EEENS1_35KernelTmaWarpSpecializedCooperativeEEENS5_IJNSA_ILi128EEESG_NSA_ILi64EEEEEENS_10bfloat16_tENS5_IJlSC_lEEESJ_SK_NS4_8TiledMMAINS4_8MMA_AtomIJNS4_4SM904GMMA28MMA_64x128x16_F32BF16BF16_SSILNSO_5MajorE0ELSQ_0ELNSO_7ScaleInE1ELSR_1EEEEEENS4_6LayoutINS5_IJNSA_ILi2EEESC_SC_EEENS5_IJSC_NSA_ILi0EEESX_EEEEENS5_IJNS4_10UnderscoreES10_S10_EEEEENS4_13SM90_TMA_LOADENS4_14ComposedLayoutINS4_7SwizzleILi3ELi4ELi3EEENS4_18smem_ptr_flag_bitsILi16EEENSU_INS5_IJSB_SH_EEENS5_IJSH_SC_EEEEEEEvNS4_8identityENS4_23SM90_TMA_LOAD_MULTICASTES1C_vS1D_EENS_8epilogue10collective6detail29Sm90TmaWarpSpecializedAdapterINS1H_15DefaultEpilogueISJ_SK_SK_NS1G_6thread17LinearCombinationISJ_Li1EffLNS1L_9ScaleType4KindE0ELNS_15FloatRoundStyleE2ESJ_EENS1_15EpilogueDefaultEEEEEvvEEEEvNT_6ParamsE)
        /*0020*/ 	.word	0x00000000
.L_19:


//--------------------- .nv.compat                --------------------------
	.section	.nv.compat,"",@"SHT_CUDA_COMPAT_INFO"
	.align	4
        /*0000*/ 	.byte	0x02, 0x09, 0x01, 0x00, 0x02, 0x02, 0x04, 0x00, 0x02, 0x05, 0x05, 0x00, 0x03, 0x07, 0x01, 0x01
        /*0010*/ 	.byte	0x02, 0x03, 0x01, 0x00, 0x02, 0x06, 0x01, 0x00, 0x04, 0x0b, 0x08, 0x00, 0x00, 0x00, 0x00, 0x00
        /*0020*/ 	.byte	0x00, 0x00, 0x00, 0x00


//--------------------- .nv.info._ZN7cutlass13device_kernelINS_4gemm6kernel13GemmUniversalIN4cute5tupleIJiiiiEEENS1_10collective13CollectiveMmaINS1_34MainloopSm90TmaGmmaWarpSpecializedILi7ENS5_IJNS4_1CILi8EEENSA_ILi1EEESC_EEENS1_35KernelTmaWarpSpecializedCooperativeEEENS5_IJNSA_ILi128EEESG_NSA_ILi64EEEEEENS_10bfloat16_tENS5_IJlSC_lEEESJ_SK_NS4_8TiledMMAINS4_8MMA_AtomIJNS4_4SM904GMMA28MMA_64x128x16_F32BF16BF16_SSILNSO_5MajorE0ELSQ_0ELNSO_7ScaleInE1ELSR_1EEEEEENS4_6LayoutINS5_IJNSA_ILi2EEESC_SC_EEENS5_IJSC_NSA_ILi0EEESX_EEEEENS5_IJNS4_10UnderscoreES10_S10_EEEEENS4_13SM90_TMA_LOADENS4_14ComposedLayoutINS4_7SwizzleILi3ELi4ELi3EEENS4_18smem_ptr_flag_bitsILi16EEENSU_INS5_IJSB_SH_EEENS5_IJSH_SC_EEEEEEEvNS4_8identityENS4_23SM90_TMA_LOAD_MULTICASTES1C_vS1D_EENS_8epilogue10collective6detail29Sm90TmaWarpSpecializedAdapterINS1H_15DefaultEpilogueISJ_SK_SK_NS1G_6thread17LinearCombinationISJ_Li1EffLNS1L_9ScaleType4KindE0ELNS_15FloatRoundStyleE2ESJ_EENS1_15EpilogueDefaultEEEEEvvEEEEvNT_6ParamsE --------------------------
	.section	.nv.info._ZN7cutlass13device_kernelINS_4gemm6kernel13GemmUniversalIN4cute5tupleIJiiiiEEENS1_10collective13CollectiveMmaINS1_34MainloopSm90TmaGmmaWarpSpecializedILi7ENS5_IJNS4_1CILi8EEENSA_ILi1EEESC_EEENS1_35KernelTmaWarpSpecializedCooperativeEEENS5_IJNSA_ILi128EEESG_NSA_ILi64EEEEEENS_10bfloat16_tENS5_IJlSC_lEEESJ_SK_NS4_8TiledMMAINS4_8MMA_AtomIJNS4_4SM904GMMA28MMA_64x128x16_F32BF16BF16_SSILNSO_5MajorE0ELSQ_0ELNSO_7ScaleInE1ELSR_1EEEEEENS4_6LayoutINS5_IJNSA_ILi2EEESC_SC_EEENS5_IJSC_NSA_ILi0EEESX_EEEEENS5_IJNS4_10UnderscoreES10_S10_EEEEENS4_13SM90_TMA_LOADENS4_14ComposedLayoutINS4_7SwizzleILi3ELi4ELi3EEENS4_18smem_ptr_flag_bitsILi16EEENSU_INS5_IJSB_SH_EEENS5_IJSH_SC_EEEEEEEvNS4_8identityENS4_23SM90_TMA_LOAD_MULTICASTES1C_vS1D_EENS_8epilogue10collective6detail29Sm90TmaWarpSpecializedAdapterINS1H_15DefaultEpilogueISJ_SK_SK_NS1G_6thread17LinearCombinationISJ_Li1EffLNS1L_9ScaleType4KindE0ELNS_15FloatRoundStyleE2ESJ_EENS1_15EpilogueDefaultEEEEEvvEEEEvNT_6ParamsE,"",@"SHT_CUDA_INFO"
	.sectionflags	@""
	.align	4


	//----- nvinfo : EIATTR_CUDA_API_VERSION
	.align		4
        /*0000*/ 	.byte	0x04, 0x37
        /*0002*/ 	.short	(.L_21 - .L_20)
.L_20:
        /*0004*/ 	.word	0x00000082


	//----- nvinfo : EIATTR_KPARAM_INFO
	.align		4
.L_21:
        /*0008*/ 	.byte	0x04, 0x17
        /*000a*/ 	.short	(.L_23 - .L_22)
.L_22:
        /*000c*/ 	.word	0x00000000
        /*0010*/ 	.short	0x0000
        /*0012*/ 	.short	0x0070
        /*0014*/ 	.byte	0x00, 0xf0, 0x01, 0x10


	//----- nvinfo : EIATTR_SPARSE_MMA_MASK
	.align		4
.L_23:
        /*0018*/ 	.byte	0x03, 0x50
        /*001a*/ 	.short	0x0000


	//----- nvinfo : EIATTR_MAXREG_COUNT
	.align		4
        /*001c*/ 	.byte	0x03, 0x1b
        /*001e*/ 	.short	0x00a8


	//----- nvinfo : EIATTR_NUM_BARRIERS
	.align		4
        /*0020*/ 	.byte	0x02, 0x4c
        /*0022*/ 	.byte	0x01
	.zero		1


	//----- nvinfo : EIATTR_EXTERNS
	.align		4
        /*0024*/ 	.byte	0x04, 0x0f
        /*0026*/ 	.short	(.L_25 - .L_24)


	//   ....[0]....
	.align		4
.L_24:
        /*0028*/ 	.word	index@(__assertfail)


	//----- nvinfo : EIATTR_MERCURY_ISA_VERSION
	.align		4
.L_25:
        /*002c*/ 	.byte	0x03, 0x5f
        /*002e*/ 	.short	0x0101


	//----- nvinfo : EIATTR_INT_WARP_WIDE_INSTR_OFFSETS
	.align		4
        /*0030*/ 	.byte	0x04, 0x31
        /*0032*/ 	.short	(.L_27 - .L_26)


	//   ....[0]....
.L_26:
        /*0034*/ 	.word	0x00000520


	//   ....[1]....
        /*0038*/ 	.word	0x00000550


	//   ....[2]....
        /*003c*/ 	.word	0x00000700


	//----- nvinfo : EIATTR_COOP_GROUP_MASK_REGIDS
	.align		4
.L_27:
        /*0040*/ 	.byte	0x04, 0x29
        /*0042*/ 	.short	(.L_29 - .L_28)


	//   ....[0]....
.L_28:
        /*0044*/ 	.word	0xffffffff


	//   ....[1]....
        /*0048*/ 	.word	0xffffffff


	//   ....[2]....
        /*004c*/ 	.word	0xffffffff


	//   ....[3]....
        /*0050*/ 	.word	0xffffffff


	//   ....[4]....
        /*0054*/ 	.word	0xffffffff


	//   ....[5]....
        /*0058*/ 	.word	0xffffffff


	//----- nvinfo : EIATTR_COOP_GROUP_INSTR_OFFSETS
	.align		4
.L_29:
        /*005c*/ 	.byte	0x04, 0x28
        /*005e*/ 	.short	(.L_31 - .L_30)


	//   ....[0]....
.L_30:
        /*0060*/ 	.word	0x00000060


	//   ....[1]....
        /*0064*/ 	.word	0x00000070


	//   ....[2]....
        /*0068*/ 	.word	0x00000130


	//   ....[3]....
        /*006c*/ 	.word	0x00000360


	//   ....[4]....
        /*0070*/ 	.word	0x00000860


	//   ....[5]....
        /*0074*/ 	.word	0x000014e0


	//----- nvinfo : EIATTR_REG_RECONFIG
	.align		4
.L_31:
        /*0078*/ 	.byte	0x01, 0x54
	.zero		2


	//----- nvinfo : EIATTR_SYSCALL_OFFSETS
	.align		4
        /*007c*/ 	.byte	0x04, 0x46
        /*007e*/ 	.short	(.L_33 - .L_32)


	//   ....[0]....
.L_32:
        /*0080*/ 	.word	0x000016d0


	//----- nvinfo : EIATTR_MBARRIER_INSTR_OFFSETS
	.align		4
.L_33:
        /*0084*/ 	.byte	0x04, 0x39
        /*0086*/ 	.short	(.L_35 - .L_34)


	//   ....[0]....
.L_34:
        /*0088*/ 	.word	0x00000260
        /*008c*/ 	.word	0x000000ff
        /*0090*/ 	.word	0x00000000
        /*0094*/ 	.short	0x0100
        /*0096*/ 	.byte	0x08
	.zero		1


	//   ....[1]....
        /*0098*/ 	.word	0x00000270
        /*009c*/ 	.word	0x000000ff
        /*00a0*/ 	.word	0x00000038
        /*00a4*/ 	.short	0x0100
        /*00a6*/ 	.byte	0x08
	.zero		1


	//   ....[2]....
        /*00a8*/ 	.word	0x00000280
        /*00ac*/ 	.word	0x000000ff
        /*00b0*/ 	.word	0x00000008
        /*00b4*/ 	.short	0x0100
        /*00b6*/ 	.byte	0x08
	.zero		1


	//   ....[3]....
        /*00b8*/ 	.word	0x00000290
        /*00bc*/ 	.word	0x000000ff
        /*00c0*/ 	.word	0x00000040
        /*00c4*/ 	.short	0x0100
        /*00c6*/ 	.byte	0x08
	.zero		1


	//   ....[4]....
        /*00c8*/ 	.word	0x000002a0
        /*00cc*/ 	.word	0x000000ff
        /*00d0*/ 	.word	0x00000010
        /*00d4*/ 	.short	0x0100
        /*00d6*/ 	.byte	0x08
	.zero		1


	//   ....[5]....
        /*00d8*/ 	.word	0x000002b0
        /*00dc*/ 	.word	0x000000ff
        /*00e0*/ 	.word	0x00000048
        /*00e4*/ 	.short	0x0100
        /*00e6*/ 	.byte	0x08
	.zero		1


	//   ....[6]....
        /*00e8*/ 	.word	0x000002c0
        /*00ec*/ 	.word	0x000000ff
        /*00f0*/ 	.word	0x00000018
        /*00f4*/ 	.short	0x0100
        /*00f6*/ 	.byte	0x08
	.zero		1


	//   ....[7]....
        /*00f8*/ 	.word	0x000002d0
        /*00fc*/ 	.word	0x000000ff
        /*0100*/ 	.word	0x00000050
        /*0104*/ 	.short	0x0100
        /*0106*/ 	.byte	0x08
	.zero		1


	//   ....[8]....
        /*0108*/ 	.word	0x000002e0
        /*010c*/ 	.word	0x000000ff
        /*0110*/ 	.word	0x00000020
        /*0114*/ 	.short	0x0100
        /*0116*/ 	.byte	0x08
	.zero		1


	//   ....[9]....
        /*0118*/ 	.word	0x000002f0
        /*011c*/ 	.word	0x000000ff
        /*0120*/ 	.word	0x00000058
        /*0124*/ 	.short	0x0100
        /*0126*/ 	.byte	0x08
	.zero		1


	//   ....[10]....
        /*0128*/ 	.word	0x00000300
        /*012c*/ 	.word	0x000000ff
        /*0130*/ 	.word	0x00000028
        /*0134*/ 	.short	0x0100
        /*0136*/ 	.byte	0x08
	.zero		1


	//   ....[11]....
        /*0138*/ 	.word	0x00000310
        /*013c*/ 	.word	0x000000ff
        /*0140*/ 	.word	0x00000060
        /*0144*/ 	.short	0x0100
        /*0146*/ 	.byte	0x08
	.zero		1


	//   ....[12]....
        /*0148*/ 	.word	0x00000320
        /*014c*/ 	.word	0x000000ff
        /*0150*/ 	.word	0x00000030
        /*0154*/ 	.short	0x0100
        /*0156*/ 	.byte	0x08
	.zero		1


	//   ....[13]....
        /*0158*/ 	.word	0x00000330
        /*015c*/ 	.word	0x000000ff
        /*0160*/ 	.word	0x00000068
        /*0164*/ 	.short	0x0100
        /*0166*/ 	.byte	0x08
	.zero		1


	//   ....[14]....
        /*0168*/ 	.word	0x00000790
        /*016c*/ 	.word	0x000000ff
        /*0170*/ 	.word	0x00000080
        /*0174*/ 	.short	0x0100
        /*0176*/ 	.byte	0x06
	.zero		1


	//   ....[15]....
        /*0178*/ 	.word	0x00000810
        /*017c*/ 	.word	0x000000ff
        /*0180*/ 	.word	0x00000088
        /*0184*/ 	.short	0x0100
        /*0186*/ 	.byte	0x06
	.zero		1


	//   ....[16]....
        /*0188*/ 	.word	0x00001790
        /*018c*/ 	.word	0x00000003
        /*0190*/ 	.word	0x00000000
        /*0194*/ 	.short	0x010a
        /*0196*/ 	.byte	0x3f
	.zero		1


	//   ....[17]....
        /*0198*/ 	.word	0x000017f0
        /*019c*/ 	.word	0x00000003
        /*01a0*/ 	.word	0x00000000
        /*01a4*/ 	.short	0x010a
        /*01a6*/ 	.byte	0x3f
	.zero		1


	//   ....[18]....
        /*01a8*/ 	.word	0x00001b70
        /*01ac*/ 	.word	0x00000005
        /*01b0*/ 	.word	0x00000000
        /*01b4*/ 	.short	0x010a
        /*01b6*/ 	.byte	0x3f
	.zero		1


	//   ....[19]....
        /*01b8*/ 	.word	0x00001bb0
        /*01bc*/ 	.word	0x00000005
        /*01c0*/ 	.word	0x00000000
        /*01c4*/ 	.short	0x010a
        /*01c6*/ 	.byte	0x3f
	.zero		1


	//   ....[20]....
        /*01c8*/ 	.word	0x00001e10
        /*01cc*/ 	.word	0x00000004
        /*01d0*/ 	.word	0x00000000
        /*01d4*/ 	.short	0x0101
        /*01d6*/ 	.byte	0x3f
	.zero		1


	//   ....[21]....
        /*01d8*/ 	.word	0x00002030
        /*01dc*/ 	.word	0x00000000
        /*01e0*/ 	.word	0x00000000
        /*01e4*/ 	.short	0x0101
        /*01e6*/ 	.byte	0x3f
	.zero		1


	//   ....[22]....
        /*01e8*/ 	.word	0x000071a0
        /*01ec*/ 	.word	0x00000017
        /*01f0*/ 	.word	0x00000038
        /*01f4*/ 	.short	0x010a
        /*01f6*/ 	.byte	0x3f
	.zero		1


	//   ....[23]....
        /*01f8*/ 	.word	0x00007590
        /*01fc*/ 	.word	0x00000006
        /*0200*/ 	.word	0x00000088
        /*0204*/ 	.short	0x0101
        /*0206*/ 	.byte	0x3f
	.zero		1


	//   ....[24]....
        /*0208*/ 	.word	0x00007c90
        /*020c*/ 	.word	0x00000007
        /*0210*/ 	.word	0x00000000
        /*0214*/ 	.short	0x010a
        /*0216*/ 	.byte	0x3f
	.zero		1


	//   ....[25]....
        /*0218*/ 	.word	0x00007d10
        /*021c*/ 	.word	0x00000006
        /*0220*/ 	.word	0x00000000
        /*0224*/ 	.short	0x010a
        /*0226*/ 	.byte	0x3f
	.zero		1


	//   ....[26]....
        /*0228*/ 	.word	0x00007da0
        /*022c*/ 	.word	0x00000007
        /*0230*/ 	.word	0x00000000
        /*0234*/ 	.short	0x010a
        /*0236*/ 	.byte	0x3f
	.zero		1


	//   ....[27]....
        /*0238*/ 	.word	0x00007e30
        /*023c*/ 	.word	0x00000006
        /*0240*/ 	.word	0x00000000
        /*0244*/ 	.short	0x010a
        /*0246*/ 	.byte	0x3f
	.zero		1


	//   ....[28]....
        /*0248*/ 	.word	0x00007ec0
        /*024c*/ 	.word	0x00000007
        /*0250*/ 	.word	0x00000000
        /*0254*/ 	.short	0x010a
        /*0256*/ 	.byte	0x3f
	.zero		1


	//   ....[29]....
        /*0258*/ 	.word	0x00007f50
        /*025c*/ 	.word	0x00000006
        /*0260*/ 	.word	0x00000000
        /*0264*/ 	.short	0x010a
        /*0266*/ 	.byte	0x3f
	.zero		1


	//   ....[30]....
        /*0268*/ 	.word	0x00007fe0
        /*026c*/ 	.word	0x00000005
        /*0270*/ 	.word	0x00000000
        /*0274*/ 	.short	0x010a
        /*0276*/ 	.byte	0x3f
	.zero		1


	//   ....[31]....
        /*0278*/ 	.word	0x00008040
        /*027c*/ 	.word	0x00000003
        /*0280*/ 	.word	0x00000000
        /*0284*/ 	.short	0x010a
        /*0286*/ 	.byte	0x3f
	.zero		1


	//   ....[32]....
        /*0288*/ 	.word	0x00008090
        /*028c*/ 	.word	0x00000005
        /*0290*/ 	.word	0x00000000
        /*0294*/ 	.short	0x010a
        /*0296*/ 	.byte	0x3f
	.zero		1


	//   ....[33]....
        /*0298*/ 	.word	0x00008160
        /*029c*/ 	.word	0x00000017
        /*02a0*/ 	.word	0x00000038
        /*02a4*/ 	.short	0x010a
        /*02a6*/ 	.byte	0x3f
	.zero		1


	//   ....[34]....
        /*02a8*/ 	.word	0x00008230
        /*02ac*/ 	.word	0x00000007
        /*02b0*/ 	.word	0x00000000
        /*02b4*/ 	.short	0x010a
        /*02b6*/ 	.byte	0x3f
	.zero		1


	//   ....[35]....
        /*02b8*/ 	.word	0x00008280
        /*02bc*/ 	.word	0x00000006
        /*02c0*/ 	.word	0x00000000
        /*02c4*/ 	.short	0x010a
        /*02c6*/ 	.byte	0x3f
	.zero		1


	//   ....[36]....
        /*02c8*/ 	.word	0x000082d0
        /*02cc*/ 	.word	0x00000007
        /*02d0*/ 	.word	0x00000000
        /*02d4*/ 	.short	0x010a
        /*02d6*/ 	.byte	0x3f
	.zero		1


	//   ....[37]....
        /*02d8*/ 	.word	0x00008320
        /*02dc*/ 	.word	0x00000006
        /*02e0*/ 	.word	0x00000000
        /*02e4*/ 	.short	0x010a
        /*02e6*/ 	.byte	0x3f
	.zero		1


	//   ....[38]....
        /*02e8*/ 	.word	0x00008370
        /*02ec*/ 	.word	0x00000007
        /*02f0*/ 	.word	0x00000000
        /*02f4*/ 	.short	0x010a
        /*02f6*/ 	.byte	0x3f
	.zero		1


	//   ....[39]....
        /*02f8*/ 	.word	0x000083c0
        /*02fc*/ 	.word	0x00000006
        /*0300*/ 	.word	0x00000000
        /*0304*/ 	.short	0x010a
        /*0306*/ 	.byte	0x3f
	.zero		1


	//----- nvinfo : EIATTR_NUM_MBARRIERS
	.align		4
.L_35:
        /*0308*/ 	.byte	0x03, 0x38
        /*030a*/ 	.short	0x0010


	//----- nvinfo : EIATTR_EXIT_INSTR_OFFSETS
	.align		4
        /*030c*/ 	.byte	0x04, 0x1c
        /*030e*/ 	.short	(.L_37 - .L_36)


	//   ....[0]....
.L_36:
        /*0310*/ 	.word	0x00000a30


	//   ....[1]....
        /*0314*/ 	.word	0x00001240


	//   ....[2]....
        /*0318*/ 	.word	0x00006920


	//   ....[3]....
        /*031c*/ 	.word	0x00006e80


	//   ....[4]....
        /*0320*/ 	.word	0x00008030


	//----- nvinfo : EIATTR_MAX_THREADS
	.align		4
.L_37:
        /*0324*/ 	.byte	0x04, 0x05
        /*0326*/ 	.short	(.L_39 - .L_38)
.L_38:
        /*0328*/ 	.word	0x00000180
        /*032c*/ 	.word	0x00000001
        /*0330*/ 	.word	0x00000001


	//----- nvinfo : EIATTR_CRS_STACK_SIZE
	.align		4
.L_39:
        /*0334*/ 	.byte	0x04, 0x1e
        /*0336*/ 	.short	(.L_41 - .L_40)
.L_40:
        /*0338*/ 	.word	0x00000000


	//----- nvinfo : EIATTR_CBANK_PARAM_SIZE
	.align		4
.L_41:
        /*033c*/ 	.byte	0x03, 0x19
        /*033e*/ 	.short	0x0470


	//----- nvinfo : EIATTR_PARAM_CBANK
	.align		4
        /*0340*/ 	.byte	0x04, 0x0a
        /*0342*/ 	.short	(.L_43 - .L_42)
	.align		4
.L_42:
        /*0344*/ 	.word	index@(.nv.constant0._ZN7cutlass13device_kernelINS_4gemm6kernel13GemmUniversalIN4cute5tupleIJiiiiEEENS1_10collective13CollectiveMmaINS1_34MainloopSm90TmaGmmaWarpSpecializedILi7ENS5_IJNS4_1CILi8EEENSA_ILi1EEESC_EEENS1_35KernelTmaWarpSpecializedCooperativeEEENS5_IJNSA_ILi128EEESG_NSA_ILi64EEEEEENS_10bfloat16_tENS5_IJlSC_lEEESJ_SK_NS4_8TiledMMAINS4_8MMA_AtomIJNS4_4SM904GMMA28MMA_64x128x16_F32BF16BF16_SSILNSO_5MajorE0ELSQ_0ELNSO_7ScaleInE1ELSR_1EEEEEENS4_6LayoutINS5_IJNSA_ILi2EEESC_SC_EEENS5_IJSC_NSA_ILi0EEESX_EEEEENS5_IJNS4_10UnderscoreES10_S10_EEEEENS4_13SM90_TMA_LOADENS4_14ComposedLayoutINS4_7SwizzleILi3ELi4ELi3EEENS4_18smem_ptr_flag_bitsILi16EEENSU_INS5_IJSB_SH_EEENS5_IJSH_SC_EEEEEEEvNS4_8identityENS4_23SM90_TMA_LOAD_MULTICASTES1C_vS1D_EENS_8epilogue10collective6detail29Sm90TmaWarpSpecializedAdapterINS1H_15DefaultEpilogueISJ_SK_SK_NS1G_6thread17LinearCombinationISJ_Li1EffLNS1L_9ScaleType4KindE0ELNS_15FloatRoundStyleE2ESJ_EENS1_15EpilogueDefaultEEEEEvvEEEEvNT_6ParamsE)
        /*0348*/ 	.short	0x0210
        /*034a*/ 	.short	0x0470


	//----- nvinfo : EIATTR_SW_WAR
	.align		4
.L_43:
        /*034c*/ 	.byte	0x04, 0x36
        /*034e*/ 	.short	(.L_45 - .L_44)
.L_44:
        /*0350*/ 	.word	0x00000008
.L_45:


//--------------------- .nv.callgraph             --------------------------
	.section	.nv.callgraph,"",@"SHT_CUDA_CALLGRAPH"
	.align	4
	.sectionentsize	8
	.align		4
        /*0000*/ 	.word	0x00000000
	.align		4
        /*0004*/ 	.word	0xffffffff
	.align		4
        /*0008*/ 	.word	index@(_ZN7cutlass13device_kernelINS_4gemm6kernel13GemmUniversalIN4cute5tupleIJiiiiEEENS1_10collective13CollectiveMmaINS1_34MainloopSm90TmaGmmaWarpSpecializedILi7ENS5_IJNS4_1CILi8EEENSA_ILi1EEESC_EEENS1_35KernelTmaWarpSpecializedCooperativeEEENS5_IJNSA_ILi128EEESG_NSA_ILi64EEEEEENS_10bfloat16_tENS5_IJlSC_lEEESJ_SK_NS4_8TiledMMAINS4_8MMA_AtomIJNS4_4SM904GMMA28MMA_64x128x16_F32BF16BF16_SSILNSO_5MajorE0ELSQ_0ELNSO_7ScaleInE1ELSR_1EEEEEENS4_6LayoutINS5_IJNSA_ILi2EEESC_SC_EEENS5_IJSC_NSA_ILi0EEESX_EEEEENS5_IJNS4_10UnderscoreES10_S10_EEEEENS4_13SM90_TMA_LOADENS4_14ComposedLayoutINS4_7SwizzleILi3ELi4ELi3EEENS4_18smem_ptr_flag_bitsILi16EEENSU_INS5_IJSB_SH_EEENS5_IJSH_SC_EEEEEEEvNS4_8identityENS4_23SM90_TMA_LOAD_MULTICASTES1C_vS1D_EENS_8epilogue10collective6detail29Sm90TmaWarpSpecializedAdapterINS1H_15DefaultEpilogueISJ_SK_SK_NS1G_6thread17LinearCombinationISJ_Li1EffLNS1L_9ScaleType4KindE0ELNS_15FloatRoundStyleE2ESJ_EENS1_15EpilogueDefaultEEEEEvvEEEEvNT_6ParamsE)
	.align		4
        /*000c*/ 	.word	index@(__assertfail)
	.align		4
        /*0010*/ 	.word	0x00000000
	.align		4
        /*0014*/ 	.word	0xfffffffe
	.align		4
        /*0018*/ 	.word	0x00000000
	.align		4
        /*001c*/ 	.word	0xfffffffd
	.align		4
        /*0020*/ 	.word	0x00000000
	.align		4
        /*0024*/ 	.word	0xfffffffc


//--------------------- .nv.constant4             --------------------------
	.section	.nv.constant4,"a",@progbits
	.align	8
	.align		8
.nv.constant4:
        /*0000*/ 	.dword	__assertfail
	.align		8
        /*0008*/ 	.dword	__unnamed_1
	.align		8
        /*0010*/ 	.dword	_ZN40_INTERNAL_cec2a946_4_k_cu_ec16d65e_270954cuda3std3__45__cpo5beginE
	.align		8
        /*0018*/ 	.dword	_ZN40_INTERNAL_cec2a946_4_k_cu_ec16d65e_270954cuda3std3__45__cpo3endE
	.align		8
        /*0020*/ 	.dword	_ZN40_INTERNAL_cec2a946_4_k_cu_ec16d65e_270954cuda3std3__45__cpo6cbeginE
	.align		8
        /*0028*/ 	.dword	_ZN40_INTERNAL_cec2a946_4_k_cu_ec16d65e_270954cuda3std3__45__cpo4cendE
	.align		8
        /*0030*/ 	.dword	_ZN40_INTERNAL_cec2a946_4_k_cu_ec16d65e_270954cuda3std3__442_GLOBAL__N__cec2a946_4_k_cu_ec16d65e_270956ignoreE
	.align		8
        /*0038*/ 	.dword	_ZN40_INTERNAL_cec2a946_4_k_cu_ec16d65e_270954cuda3std3__419piecewise_constructE
	.align		8
        /*0040*/ 	.dword	_ZN40_INTERNAL_cec2a946_4_k_cu_ec16d65e_270954cuda3std3__48in_placeE
	.align		8
        /*0048*/ 	.dword	_ZN40_INTERNAL_cec2a946_4_k_cu_ec16d65e_270954cuda3std6ranges3__45__cpo4swapE
	.align		8
        /*0050*/ 	.dword	_ZN40_INTERNAL_cec2a946_4_k_cu_ec16d65e_270954cuda3std6ranges3__45__cpo9iter_moveE
	.align		8
        /*0058*/ 	.dword	_ZN40_INTERNAL_cec2a946_4_k_cu_ec16d65e_270954cute7productE
	.align		8
        /*0060*/ 	.dword	_ZN40_INTERNAL_cec2a946_4_k_cu_ec16d65e_270954cute1_E
	.align		8
        /*0068*/ 	.dword	$str$22
	.align		8
        /*0070*/ 	.dword	$str$23


//--------------------- .text._ZN7cutlass13device_kernelINS_4gemm6kernel13GemmUniversalIN4cute5tupleIJiiiiEEENS1_10collective13CollectiveMmaINS1_34MainloopSm90TmaGmmaWarpSpecializedILi7ENS5_IJNS4_1CILi8EEENSA_ILi1EEESC_EEENS1_35KernelTmaWarpSpecializedCooperativeEEENS5_IJNSA_ILi128EEESG_NSA_ILi64EEEEEENS_10bfloat16_tENS5_IJlSC_lEEESJ_SK_NS4_8TiledMMAINS4_8MMA_AtomIJNS4_4SM904GMMA28MMA_64x128x16_F32BF16BF16_SSILNSO_5MajorE0ELSQ_0ELNSO_7ScaleInE1ELSR_1EEEEEENS4_6LayoutINS5_IJNSA_ILi2EEESC_SC_EEENS5_IJSC_NSA_ILi0EEESX_EEEEENS5_IJNS4_10UnderscoreES10_S10_EEEEENS4_13SM90_TMA_LOADENS4_14ComposedLayoutINS4_7SwizzleILi3ELi4ELi3EEENS4_18smem_ptr_flag_bitsILi16EEENSU_INS5_IJSB_SH_EEENS5_IJSH_SC_EEEEEEEvNS4_8identityENS4_23SM90_TMA_LOAD_MULTICASTES1C_vS1D_EENS_8epilogue10collective6detail29Sm90TmaWarpSpecializedAdapterINS1H_15DefaultEpilogueISJ_SK_SK_NS1G_6thread17LinearCombinationISJ_Li1EffLNS1L_9ScaleType4KindE0ELNS_15FloatRoundStyleE2ESJ_EENS1_15EpilogueDefaultEEEEEvvEEEEvNT_6ParamsE --------------------------
	.section	.text._ZN7cutlass13device_kernelINS_4gemm6kernel13GemmUniversalIN4cute5tupleIJiiiiEEENS1_10collective13CollectiveMmaINS1_34MainloopSm90TmaGmmaWarpSpecializedILi7ENS5_IJNS4_1CILi8EEENSA_ILi1EEESC_EEENS1_35KernelTmaWarpSpecializedCooperativeEEENS5_IJNSA_ILi128EEESG_NSA_ILi64EEEEEENS_10bfloat16_tENS5_IJlSC_lEEESJ_SK_NS4_8TiledMMAINS4_8MMA_AtomIJNS4_4SM904GMMA28MMA_64x128x16_F32BF16BF16_SSILNSO_5MajorE0ELSQ_0ELNSO_7ScaleInE1ELSR_1EEEEEENS4_6LayoutINS5_IJNSA_ILi2EEESC_SC_EEENS5_IJSC_NSA_ILi0EEESX_EEEEENS5_IJNS4_10UnderscoreES10_S10_EEEEENS4_13SM90_TMA_LOADENS4_14ComposedLayoutINS4_7SwizzleILi3ELi4ELi3EEENS4_18smem_ptr_flag_bitsILi16EEENSU_INS5_IJSB_SH_EEENS5_IJSH_SC_EEEEEEEvNS4_8identityENS4_23SM90_TMA_LOAD_MULTICASTES1C_vS1D_EENS_8epilogue10collective6detail29Sm90TmaWarpSpecializedAdapterINS1H_15DefaultEpilogueISJ_SK_SK_NS1G_6thread17LinearCombinationISJ_Li1EffLNS1L_9ScaleType4KindE0ELNS_15FloatRoundStyleE2ESJ_EENS1_15EpilogueDefaultEEEEEvvEEEEvNT_6ParamsE,"ax",@progbits
	.align	128
.text._ZN7cutlass13device_kernelINS_4gemm6kernel13GemmUniversalIN4cute5tupleIJiiiiEEENS1_10collective13CollectiveMmaINS1_34MainloopSm90TmaGmmaWarpSpecializedILi7ENS5_IJNS4_1CILi8EEENSA_ILi1EEESC_EEENS1_35KernelTmaWarpSpecializedCooperativeEEENS5_IJNSA_ILi128EEESG_NSA_ILi64EEEEEENS_10bfloat16_tENS5_IJlSC_lEEESJ_SK_NS4_8TiledMMAINS4_8MMA_AtomIJNS4_4SM904GMMA28MMA_64x128x16_F32BF16BF16_SSILNSO_5MajorE0ELSQ_0ELNSO_7ScaleInE1ELSR_1EEEEEENS4_6LayoutINS5_IJNSA_ILi2EEESC_SC_EEENS5_IJSC_NSA_ILi0EEESX_EEEEENS5_IJNS4_10UnderscoreES10_S10_EEEEENS4_13SM90_TMA_LOADENS4_14ComposedLayoutINS4_7SwizzleILi3ELi4ELi3EEENS4_18smem_ptr_flag_bitsILi16EEENSU_INS5_IJSB_SH_EEENS5_IJSH_SC_EEEEEEEvNS4_8identityENS4_23SM90_TMA_LOAD_MULTICASTES1C_vS1D_EENS_8epilogue10collective6detail29Sm90TmaWarpSpecializedAdapterINS1H_15DefaultEpilogueISJ_SK_SK_NS1G_6thread17LinearCombinationISJ_Li1EffLNS1L_9ScaleType4KindE0ELNS_15FloatRoundStyleE2ESJ_EENS1_15EpilogueDefaultEEEEEvvEEEEvNT_6ParamsE:
        .type           _ZN7cutlass13device_kernelINS_4gemm6kernel13GemmUniversalIN4cute5tupleIJiiiiEEENS1_10collective13CollectiveMmaINS1_34MainloopSm90TmaGmmaWarpSpecializedILi7ENS5_IJNS4_1CILi8EEENSA_ILi1EEESC_EEENS1_35KernelTmaWarpSpecializedCooperativeEEENS5_IJNSA_ILi128EEESG_NSA_ILi64EEEEEENS_10bfloat16_tENS5_IJlSC_lEEESJ_SK_NS4_8TiledMMAINS4_8MMA_AtomIJNS4_4SM904GMMA28MMA_64x128x16_F32BF16BF16_SSILNSO_5MajorE0ELSQ_0ELNSO_7ScaleInE1ELSR_1EEEEEENS4_6LayoutINS5_IJNSA_ILi2EEESC_SC_EEENS5_IJSC_NSA_ILi0EEESX_EEEEENS5_IJNS4_10UnderscoreES10_S10_EEEEENS4_13SM90_TMA_LOADENS4_14ComposedLayoutINS4_7SwizzleILi3ELi4ELi3EEENS4_18smem_ptr_flag_bitsILi16EEENSU_INS5_IJSB_SH_EEENS5_IJSH_SC_EEEEEEEvNS4_8identityENS4_23SM90_TMA_LOAD_MULTICASTES1C_vS1D_EENS_8epilogue10collective6detail29Sm90TmaWarpSpecializedAdapterINS1H_15DefaultEpilogueISJ_SK_SK_NS1G_6thread17LinearCombinationISJ_Li1EffLNS1L_9ScaleType4KindE0ELNS_15FloatRoundStyleE2ESJ_EENS1_15EpilogueDefaultEEEEEvvEEEEvNT_6ParamsE,@function
        .size           _ZN7cutlass13device_kernelINS_4gemm6kernel13GemmUniversalIN4cute5tupleIJiiiiEEENS1_10collective13CollectiveMmaINS1_34MainloopSm90TmaGmmaWarpSpecializedILi7ENS5_IJNS4_1CILi8EEENSA_ILi1EEESC_EEENS1_35KernelTmaWarpSpecializedCooperativeEEENS5_IJNSA_ILi128EEESG_NSA_ILi64EEEEEENS_10bfloat16_tENS5_IJlSC_lEEESJ_SK_NS4_8TiledMMAINS4_8MMA_AtomIJNS4_4SM904GMMA28MMA_64x128x16_F32BF16BF16_SSILNSO_5MajorE0ELSQ_0ELNSO_7ScaleInE1ELSR_1EEEEEENS4_6LayoutINS5_IJNSA_ILi2EEESC_SC_EEENS5_IJSC_NSA_ILi0EEESX_EEEEENS5_IJNS4_10UnderscoreES10_S10_EEEEENS4_13SM90_TMA_LOADENS4_14ComposedLayoutINS4_7SwizzleILi3ELi4ELi3EEENS4_18smem_ptr_flag_bitsILi16EEENSU_INS5_IJSB_SH_EEENS5_IJSH_SC_EEEEEEEvNS4_8identityENS4_23SM90_TMA_LOAD_MULTICASTES1C_vS1D_EENS_8epilogue10collective6detail29Sm90TmaWarpSpecializedAdapterINS1H_15DefaultEpilogueISJ_SK_SK_NS1G_6thread17LinearCombinationISJ_Li1EffLNS1L_9ScaleType4KindE0ELNS_15FloatRoundStyleE2ESJ_EENS1_15EpilogueDefaultEEEEEvvEEEEvNT_6ParamsE,(.L_x_205 - _ZN7cutlass13device_kernelINS_4gemm6kernel13GemmUniversalIN4cute5tupleIJiiiiEEENS1_10collective13CollectiveMmaINS1_34MainloopSm90TmaGmmaWarpSpecializedILi7ENS5_IJNS4_1CILi8EEENSA_ILi1EEESC_EEENS1_35KernelTmaWarpSpecializedCooperativeEEENS5_IJNSA_ILi128EEESG_NSA_ILi64EEEEEENS_10bfloat16_tENS5_IJlSC_lEEESJ_SK_NS4_8TiledMMAINS4_8MMA_AtomIJNS4_4SM904GMMA28MMA_64x128x16_F32BF16BF16_SSILNSO_5MajorE0ELSQ_0ELNSO_7ScaleInE1ELSR_1EEEEEENS4_6LayoutINS5_IJNSA_ILi2EEESC_SC_EEENS5_IJSC_NSA_ILi0EEESX_EEEEENS5_IJNS4_10UnderscoreES10_S10_EEEEENS4_13SM90_TMA_LOADENS4_14ComposedLayoutINS4_7SwizzleILi3ELi4ELi3EEENS4_18smem_ptr_flag_bitsILi16EEENSU_INS5_IJSB_SH_EEENS5_IJSH_SC_EEEEEEEvNS4_8identityENS4_23SM90_TMA_LOAD_MULTICASTES1C_vS1D_EENS_8epilogue10collective6detail29Sm90TmaWarpSpecializedAdapterINS1H_15DefaultEpilogueISJ_SK_SK_NS1G_6thread17LinearCombinationISJ_Li1EffLNS1L_9ScaleType4KindE0ELNS_15FloatRoundStyleE2ESJ_EENS1_15EpilogueDefaultEEEEEvvEEEEvNT_6ParamsE)
        .other          _ZN7cutlass13device_kernelINS_4gemm6kernel13GemmUniversalIN4cute5tupleIJiiiiEEENS1_10collective13CollectiveMmaINS1_34MainloopSm90TmaGmmaWarpSpecializedILi7ENS5_IJNS4_1CILi8EEENSA_ILi1EEESC_EEENS1_35KernelTmaWarpSpecializedCooperativeEEENS5_IJNSA_ILi128EEESG_NSA_ILi64EEEEEENS_10bfloat16_tENS5_IJlSC_lEEESJ_SK_NS4_8TiledMMAINS4_8MMA_AtomIJNS4_4SM904GMMA28MMA_64x128x16_F32BF16BF16_SSILNSO_5MajorE0ELSQ_0ELNSO_7ScaleInE1ELSR_1EEEEEENS4_6LayoutINS5_IJNSA_ILi2EEESC_SC_EEENS5_IJSC_NSA_ILi0EEESX_EEEEENS5_IJNS4_10UnderscoreES10_S10_EEEEENS4_13SM90_TMA_LOADENS4_14ComposedLayoutINS4_7SwizzleILi3ELi4ELi3EEENS4_18smem_ptr_flag_bitsILi16EEENSU_INS5_IJSB_SH_EEENS5_IJSH_SC_EEEEEEEvNS4_8identityENS4_23SM90_TMA_LOAD_MULTICASTES1C_vS1D_EENS_8epilogue10collective6detail29Sm90TmaWarpSpecializedAdapterINS1H_15DefaultEpilogueISJ_SK_SK_NS1G_6thread17LinearCombinationISJ_Li1EffLNS1L_9ScaleType4KindE0ELNS_15FloatRoundStyleE2ESJ_EENS1_15EpilogueDefaultEEEEEvvEEEEvNT_6ParamsE,@"STO_CUDA_ENTRY STV_DEFAULT"
_ZN7cutlass13device_kernelINS_4gemm6kernel13GemmUniversalIN4cute5tupleIJiiiiEEENS1_10collective13CollectiveMmaINS1_34MainloopSm90TmaGmmaWarpSpecializedILi7ENS5_IJNS4_1CILi8EEENSA_ILi1EEESC_EEENS1_35KernelTmaWarpSpecializedCooperativeEEENS5_IJNSA_ILi128EEESG_NSA_ILi64EEEEEENS_10bfloat16_tENS5_IJlSC_lEEESJ_SK_NS4_8TiledMMAINS4_8MMA_AtomIJNS4_4SM904GMMA28MMA_64x128x16_F32BF16BF16_SSILNSO_5MajorE0ELSQ_0ELNSO_7ScaleInE1ELSR_1EEEEEENS4_6LayoutINS5_IJNSA_ILi2EEESC_SC_EEENS5_IJSC_NSA_ILi0EEESX_EEEEENS5_IJNS4_10UnderscoreES10_S10_EEEEENS4_13SM90_TMA_LOADENS4_14ComposedLayoutINS4_7SwizzleILi3ELi4ELi3EEENS4_18smem_ptr_flag_bitsILi16EEENSU_INS5_IJSB_SH_EEENS5_IJSH_SC_EEEEEEEvNS4_8identityENS4_23SM90_TMA_LOAD_MULTICASTES1C_vS1D_EENS_8epilogue10collective6detail29Sm90TmaWarpSpecializedAdapterINS1H_15DefaultEpilogueISJ_SK_SK_NS1G_6thread17LinearCombinationISJ_Li1EffLNS1L_9ScaleType4KindE0ELNS_15FloatRoundStyleE2ESJ_EENS1_15EpilogueDefaultEEEEEvvEEEEvNT_6ParamsE:
[----:B------:R-:W0:Y:S01]  /*0000*/  LDC R1, c[0x0][0x28] ;  /* 0x00000a00ff017b82 */ /* 0x000e220000000800 */
[----:B------:R-:W1:Y:S01]  /*0010*/  S2R R95, SR_TID.X ;  /* 0x00000000005f7919 */ /* 0x000e620000002100 */
[----:B------:R-:W-:Y:S01]  /*0020*/  ELECT P0, URZ, PT ;  /* 0x00000000003f782f */ /* 0x000fe20003800000 */
[----:B------:R-:W-:Y:S01]  /*0030*/  BSSY B0, `(.L_x_0) ;  /* 0x000000f000007945 */ /* 0x000fe20003800000 */
[--C-:B-1----:R-:W-:Y:S02]  /*0040*/  SHF.R.U32.HI R0, RZ, 0x5, R95.reuse ;  /* 0x00000005ff007819 */ /* 0x102fe4000001165f */
[----:B------:R-:W-:-:S03]  /*0050*/  SHF.R.U32.HI R7, RZ, 0x7, R95 ;  /* 0x00000007ff077819 */ /* 0x000fc6000001165f */
[----:B------:R-:W1:Y:S04]  /*0060*/  SHFL.IDX PT, R3, R0, RZ, 0x1f ;  /* 0x00001fff00037589 */ /* 0x000e6800000e0000 */
[----:B------:R2:W3:Y:S01]  /*0070*/  SHFL.IDX PT, R2, R7, RZ, 0x1f ;  /* 0x00001fff07027589 */ /* 0x0004e200000e0000 */
[----:B-1----:R-:W-:-:S13]  /*0080*/  ISETP.NE.OR P0, PT, R3, RZ, !P0 ;  /* 0x000000ff0300720c */ /* 0x002fda0004705670 */
[----:B0-23--:R-:W-:Y:S05]  /*0090*/  @P0 BRA `(.L_x_1) ;  /* 0x0000000000200947 */ /* 0x00dfea0003800000 */
[----:B------:R-:W-:Y:S02]  /*00a0*/  ULDC.64 UR4, c[0x0][0x198] ;  /* 0x0000660000047ab9 */ /* 0x000fe40000000a00 */
[----:B------:R-:W-:Y:S02]  /*00b0*/  UIADD3 UR6, UP0, UR4, 0xf0, URZ ;  /* 0x000000f004067890 */ /* 0x000fe4000ff1e03f */
[----:B------:R-:W-:Y:S02]  /*00c0*/  UIADD3 UR4, UP1, UR4, 0x1f0, URZ ;  /* 0x000001f004047890 */ /* 0x000fe4000ff3e03f */
[----:B------:R-:W-:Y:S02]  /*00d0*/  UIADD3.X UR7, URZ, UR5, URZ, UP0, !UPT ;  /* 0x000000053f077290 */ /* 0x000fe400087fe43f */
[----:B------:R-:W-:-:S07]  /*00e0*/  UIADD3.X UR5, URZ, UR5, URZ, UP1, !UPT ;  /* 0x000000053f057290 */ /* 0x000fce0008ffe43f */
[----:B------:R0:W-:Y:S02]  /*00f0*/  UTMACCTL.PF [UR6] ;  /* 0x00000000060079b9 */ /* 0x0001e40008040000 */
[----:B------:R0:W-:Y:S02]  /*0100*/  UTMACCTL.PF [UR4] ;  /* 0x00000000040079b9 */ /* 0x0001e40008040000 */
[----:B0-----:R-:W-:Y:S01]  /*0110*/  NOP ;  /* 0x0000000000007918 */ /* 0x001fe20000000000 */
.L_x_1:
[----:B------:R-:W-:Y:S05]  /*0120*/  BSYNC B0 ;  /* 0x0000000000007941 */ /* 0x000fea0003800000 */
.L_x_0:
[----:B------:R-:W0:Y:S01]  /*0130*/  SHFL.IDX PT, R5, R0, RZ, 0x1f ;  /* 0x00001fff00057589 */ /* 0x000e2200000e0000 */
[----:B------:R-:W-:-:S04]  /*0140*/  SHF.R.S32.HI R4, RZ, 0x1f, R95 ;  /* 0x0000001fff047819 */ /* 0x000fc8000001145f */
[----:B------:R-:W-:-:S04]  /*0150*/  LEA.HI R4, R4, R95, RZ, 0x7 ;  /* 0x0000005f04047211 */ /* 0x000fc800078f38ff */
[----:B------:R-:W-:Y:S02]  /*0160*/  LOP3.LUT R4, R4, 0xffffff80, RZ, 0xc0, !PT ;  /* 0xffffff8004047812 */ /* 0x000fe400078ec0ff */
[----:B0-----:R-:W-:-:S13]  /*0170*/  ISETP.NE.AND P0, PT, R5, RZ, PT ;  /* 0x000000ff0500720c */ /* 0x001fda0003f05270 */
[----:B------:R-:W-:Y:S05]  /*0180*/  @P0 BRA `(.L_x_2) ;  /* 0x0000000000700947 */ /* 0x000fea0003800000 */
[----:B------:R-:W0:Y:S01]  /*0190*/  S2UR UR8, SR_CgaCtaId ;  /* 0x00000000000879c3 */ /* 0x000e220000008800 */
[----:B------:R-:W-:Y:S01]  /*01a0*/  UMOV UR4, 0x400 ;  /* 0x0000040000047882 */ /* 0x000fe20000000000 */
[----:B------:R-:W-:Y:S01]  /*01b0*/  UMOV UR5, 0x1 ;  /* 0x0000000100057882 */ /* 0x000fe20000000000 */
[----:B------:R-:W-:Y:S01]  /*01c0*/  UMOV UR6, 0x10 ;  /* 0x0000001000067882 */ /* 0x000fe20000000000 */
[----:B------:R-:W-:Y:S01]  /*01d0*/  ELECT P0, URZ, PT ;  /* 0x00000000003f782f */ /* 0x000fe20003800000 */
[----:B------:R-:W-:-:S04]  /*01e0*/  UIADD3 UR6, -UR6, 0x100000, URZ ;  /* 0x0010000006067890 */ /* 0x000fc8000fffe13f */
[----:B------:R-:W-:Y:S02]  /*01f0*/  USHF.L.U32 UR7, UR6, 0xb, URZ ;  /* 0x0000000b06077899 */ /* 0x000fe4000800063f */
[----:B------:R-:W-:Y:S02]  /*0200*/  USHF.L.U32 UR6, UR6, 0x1, URZ ;  /* 0x0000000106067899 */ /* 0x000fe4000800063f */
[----:B0-----:R-:W-:Y:S02]  /*0210*/  ULEA UR8, UR8, UR4, 0x18 ;  /* 0x0000000408087291 */ /* 0x001fe4000f8ec03f */
[----:B------:R-:W-:-:S04]  /*0220*/  UIADD3 UR4, -UR5, 0x100000, URZ ;  /* 0x0010000005047890 */ /* 0x000fc8000fffe13f */
[----:B------:R-:W-:Y:S02]  /*0230*/  USHF.L.U32 UR5, UR4, 0xb, URZ ;  /* 0x0000000b04057899 */ /* 0x000fe4000800063f */
[----:B------:R-:W-:Y:S01]  /*0240*/  USHF.L.U32 UR4, UR4, 0x1, URZ ;  /* 0x0000000104047899 */ /* 0x000fe2000800063f */
[----:B------:R-:W0:Y:S11]  /*0250*/  FENCE.VIEW.ASYNC.S ;  /* 0x00000000000073c6 */ /* 0x000e360000000000 */
[----:B0-----:R0:W1:Y:S01]  /*0260*/  SYNCS.EXCH.64 URZ, [UR8], UR4 ;  /* 0x00000004083f75b2 */ /* 0x0010620008000100 */
[----:B------:R0:W2:Y:S01]  /*0270*/  SYNCS.EXCH.64 URZ, [UR8+0x38], UR6 ;  /* 0x00003806083f75b2 */ /* 0x0000a20008000100 */
[----:B------:R0:W3:Y:S01]  /*0280*/  SYNCS.EXCH.64 URZ, [UR8+0x8], UR4 ;  /* 0x00000804083f75b2 */ /* 0x0000e20008000100 */
[----:B------:R0:W4:Y:S01]  /*0290*/  SYNCS.EXCH.64 URZ, [UR8+0x40], UR6 ;  /* 0x00004006083f75b2 */ /* 0x0001220008000100 */
[----:B------:R0:W0:Y:S01]  /*02a0*/  SYNCS.EXCH.64 URZ, [UR8+0x10], UR4 ;  /* 0x00001004083f75b2 */ /* 0x0000220008000100 */
        /* <DEDUP_REMOVED lines=9> */
[----:B------:R-:W-:Y:S01]  /*0340*/  NOP ;  /* 0x0000000000007918 */ /* 0x000fe20000000000 */
.L_x_2:
[----:B------:R-:W-:Y:S01]  /*0350*/  IMAD.IADD R8, R95, 0x1, -R4 ;  /* 0x000000015f087824 */ /* 0x000fe200078e0a04 */
[----:B------:R-:W5:Y:S01]  /*0360*/  SHFL.IDX PT, R0, R0, RZ, 0x1f ;  /* 0x00001fff00007589 */ /* 0x000f6200000e0000 */
[----:B0-----:R-:W0:Y:S01]  /*0370*/  S2UR UR8, SR_CTAID.X ;  /* 0x00000000000879c3 */ /* 0x001e220000002500 */
[----:B------:R-:W-:Y:S02]  /*0380*/  SHF.R.S32.HI R10, RZ, 0x1f, R5 ;  /* 0x0000001fff0a7819 */ /* 0x000fe40000011405 */
[----:B------:R-:W-:Y:S02]  /*0390*/  ELECT P0, URZ, PT ;  /* 0x00000000003f782f */ /* 0x000fe40003800000 */
[----:B------:R-:W-:Y:S01]  /*03a0*/  SHF.R.S32.HI R9, RZ, 0x1f, R8 ;  /* 0x0000001fff097819 */ /* 0x000fe20000011408 */
[----:B------:R-:W1:Y:S01]  /*03b0*/  S2R R4, SR_CTAID.Y ;  /* 0x0000000000047919 */ /* 0x000e620000002600 */
[----:B------:R-:W-:Y:S01]  /*03c0*/  LEA.HI R10, R10, R5, RZ, 0x2 ;  /* 0x000000050a0a7211 */ /* 0x000fe200078f10ff */
[----:B------:R-:W-:Y:S01]  /*03d0*/  ULDC UR4, c[0x0][0x150] ;  /* 0x0000540000047ab9 */ /* 0x000fe20000000800 */
[----:B------:R-:W-:Y:S01]  /*03e0*/  LEA.HI R9, R9, R8, RZ, 0x3 ;  /* 0x0000000809097211 */ /* 0x000fe200078f18ff */
[----:B------:R-:W2:Y:S01]  /*03f0*/  LDC R13, c[0x0][0x144] ;  /* 0x00005100ff0d7b82 */ /* 0x000ea20000000800 */
[----:B------:R-:W-:Y:S01]  /*0400*/  LOP3.LUT R10, R10, 0x3ffffffc, RZ, 0xc0, !PT ;  /* 0x3ffffffc0a0a7812 */ /* 0x000fe200078ec0ff */
[----:B------:R-:W-:Y:S01]  /*0410*/  NOP ;  /* 0x0000000000007918 */ /* 0x000fe20000000000 */
[--C-:B------:R-:W-:Y:S01]  /*0420*/  SHF.R.S32.HI R6, RZ, 0x3, R9.reuse ;  /* 0x00000003ff067819 */ /* 0x100fe20000011409 */
[----:B------:R-:W-:Y:S01]  /*0430*/  NOP ;  /* 0x0000000000007918 */ /* 0x000fe20000000000 */
[----:B------:R-:W-:Y:S01]  /*0440*/  SHF.R.S32.HI R9, RZ, 0x1f, R9 ;  /* 0x0000001fff097819 */ /* 0x000fe20000011409 */
[----:B------:R-:W-:Y:S01]  /*0450*/  IMAD.IADD R10, R5, 0x1, -R10 ;  /* 0x00000001050a7824 */ /* 0x000fe200078e0a0a */
[----:B------:R-:W-:Y:S01]  /*0460*/  ISETP.NE.AND P3, PT, R2, RZ, PT ;  /* 0x000000ff0200720c */ /* 0x000fe20003f65270 */
[----:B------:R-:W3:Y:S01]  /*0470*/  LDC R15, c[0x0][0x140] ;  /* 0x00005000ff0f7b82 */ /* 0x000ee20000000800 */
[----:B------:R-:W-:Y:S01]  /*0480*/  LEA.HI R9, R9, R6, RZ, 0x2 ;  /* 0x0000000609097211 */ /* 0x000fe200078f10ff */
[----:B------:R-:W-:-:S03]  /*0490*/  IMAD.MOV.U32 R22, RZ, RZ, 0x1 ;  /* 0x00000001ff167424 */ /* 0x000fc600078e00ff */
[----:B------:R-:W-:Y:S02]  /*04a0*/  LOP3.LUT R9, R9, 0xfffffffc, RZ, 0xc0, !PT ;  /* 0xfffffffc09097812 */ /* 0x000fe400078ec0ff */
[----:B-----5:R-:W-:Y:S02]  /*04b0*/  ISETP.NE.OR P0, PT, R0, RZ, !P0 ;  /* 0x000000ff0000720c */ /* 0x020fe40004705670 */
[----:B0-----:R-:W-:Y:S01]  /*04c0*/  I2FP.F32.U32 R0, UR8 ;  /* 0x0000000800007c45 */ /* 0x001fe20008201000 */
[----:B------:R-:W-:-:S04]  /*04d0*/  IMAD.IADD R9, R6, 0x1, -R9 ;  /* 0x0000000106097824 */ /* 0x000fc800078e0a09 */
[----:B------:R-:W-:Y:S02]  /*04e0*/  IMAD R9, R10, 0x4, R9 ;  /* 0x000000040a097824 */ /* 0x000fe400078e0209 */
[----:B------:R-:W-:Y:S01]  /*04f0*/  FMUL R11, R0, UR4 ;  /* 0x00000004000b7c20 */ /* 0x000fe20008400000 */
[----:B------:R-:W-:Y:S01]  /*0500*/  ULDC UR4, c[0x0][0x154] ;  /* 0x0000550000047ab9 */ /* 0x000fe20000000800 */
[C---:B------:R-:W-:Y:S02]  /*0510*/  IMAD.SHL.U32 R0, R9.reuse, 0x4, RZ ;  /* 0x0000000409007824 */ /* 0x040fe400078e00ff */
[----:B------:R-:W-:Y:S02]  /*0520*/  VOTEU.ALL UP0, P0 ;  /* 0x00000000003f7886 */ /* 0x000fe40000000000 */
[----:B------:R-:W0:Y:S01]  /*0530*/  F2I.U32.TRUNC.NTZ R11, R11 ;  /* 0x0000000b000b7305 */ /* 0x000e22000020f000 */
[----:B-1----:R-:W-:Y:S01]  /*0540*/  I2FP.F32.U32 R12, R4 ;  /* 0x00000004000c7245 */ /* 0x002fe20000201000 */
[----:B------:R-:W-:Y:S01]  /*0550*/  VOTEU.ALL UP1, P0 ;  /* 0x00000000003f7886 */ /* 0x000fe20000020000 */
[----:B------:R-:W-:Y:S01]  /*0560*/  LOP3.LUT R19, R9, 0xc, R0, 0x78, !PT ;  /* 0x0000000c09137812 */ /* 0x000fe200078e7800 */
[----:B------:R-:W1:Y:S01]  /*0570*/  @!UP0 S2UR UR7, SR_CgaCtaId ;  /* 0x00000000000789c3 */ /* 0x000e620000008800 */
[----:B------:R-:W-:Y:S01]  /*0580*/  SHF.R.S32.HI R0, RZ, 0x1f, R3 ;  /* 0x0000001fff007819 */ /* 0x000fe20000011403 */
[----:B------:R-:W-:Y:S01]  /*0590*/  FMUL R14, R12, UR4 ;  /* 0x000000040c0e7c20 */ /* 0x000fe20008400000 */
[----:B------:R-:W-:Y:S01]  /*05a0*/  SHF.R.S32.HI R6, RZ, 0x1f, R19 ;  /* 0x0000001fff067819 */ /* 0x000fe20000011413 */
[----:B------:R-:W-:Y:S01]  /*05b0*/  UMOV UR4, 0x20 ;  /* 0x0000002000047882 */ /* 0x000fe20000000000 */
[----:B------:R-:W-:Y:S01]  /*05c0*/  LEA.HI R0, R0, R3, RZ, 0x2 ;  /* 0x0000000300007211 */ /* 0x000fe200078f10ff */
[----:B------:R-:W-:Y:S01]  /*05d0*/  @!UP0 UMOV UR6, 0x400 ;  /* 0x0000040000068882 */ /* 0x000fe20000000000 */
[----:B------:R-:W-:Y:S01]  /*05e0*/  LEA.HI R10, R6, R19, RZ, 0x3 ;  /* 0x00000013060a7211 */ /* 0x000fe200078f18ff */
[----:B------:R-:W5:Y:S01]  /*05f0*/  LDC R9, c[0x0][0x148] ;  /* 0x00005200ff097b82 */ /* 0x000f620000000800 */
[----:B------:R-:W4:Y:S01]  /*0600*/  F2I.U32.TRUNC.NTZ R14, R14 ;  /* 0x0000000e000e7305 */ /* 0x000f22000020f000 */
[----:B------:R-:W-:Y:S01]  /*0610*/  LOP3.LUT R0, R0, 0xfffffffc, RZ, 0xc0, !PT ;  /* 0xfffffffc00007812 */ /* 0x000fe200078ec0ff */
[----:B0-----:R-:W-:Y:S01]  /*0620*/  IMAD.MOV R6, RZ, RZ, -R11 ;  /* 0x000000ffff067224 */ /* 0x001fe200078e0a0b */
[----:B------:R-:W-:Y:S01]  /*0630*/  LOP3.LUT R12, R10, 0xfffffff8, RZ, 0xc0, !PT ;  /* 0xfffffff80a0c7812 */ /* 0x000fe200078ec0ff */
[----:B------:R-:W-:-:S04]  /*0640*/  @!UP0 UIADD3 UR4, -UR4, 0x100000, URZ ;  /* 0x0010000004048890 */ /* 0x000fc8000fffe13f */
[----:B------:R-:W-:Y:S02]  /*0650*/  @!UP0 USHF.L.U32 UR5, UR4, 0xb, URZ ;  /* 0x0000000b04058899 */ /* 0x000fe4000800063f */
[----:B------:R-:W-:Y:S01]  /*0660*/  @!UP0 USHF.L.U32 UR4, UR4, 0x1, URZ ;  /* 0x0000000104048899 */ /* 0x000fe2000800063f */
[----:B---3--:R-:W-:Y:S01]  /*0670*/  ISETP.EQ.U32.AND P2, PT, R15, 0x1, PT ;  /* 0x000000010f00780c */ /* 0x008fe20003f42070 */
[----:B--2---:R-:W-:Y:S02]  /*0680*/  IMAD R6, R13, R6, UR8 ;  /* 0x000000080d067e24 */ /* 0x004fe4000f8e0206 */
[----:B------:R-:W-:Y:S02]  /*0690*/  IMAD.IADD R11, R19, 0x1, -R12 ;  /* 0x00000001130b7824 */ /* 0x000fe400078e0a0c */
[----:B------:R-:W-:Y:S01]  /*06a0*/  IMAD.IADD R3, R3, 0x1, -R0 ;  /* 0x0000000103037824 */ /* 0x000fe200078e0a00 */
[----:B------:R-:W-:Y:S02]  /*06b0*/  LOP3.LUT R0, R95, 0x7f, RZ, 0xc0, !PT ;  /* 0x0000007f5f007812 */ /* 0x000fe400078ec0ff */
[----:B------:R-:W-:Y:S01]  /*06c0*/  ISETP.NE.AND P4, PT, R11, R6, PT ;  /* 0x000000060b00720c */ /* 0x000fe20003f85270 */
[----:B----4-:R-:W-:Y:S01]  /*06d0*/  IMAD.MOV R23, RZ, RZ, -R14 ;  /* 0x000000ffff177224 */ /* 0x010fe200078e0a0e */
[----:B-1----:R-:W-:Y:S01]  /*06e0*/  @!UP0 ULEA UR6, UR7, UR6, 0x18 ;  /* 0x0000000607068291 */ /* 0x002fe2000f8ec03f */
[C---:B------:R-:W-:Y:S01]  /*06f0*/  ISETP.NE.AND P1, PT, R3.reuse, 0x3, PT ;  /* 0x000000030300780c */ /* 0x040fe20003f25270 */
[----:B------:R-:W-:Y:S01]  /*0700*/  VOTEU.ALL UP0, P0 ;  /* 0x00000000003f7886 */ /* 0x000fe20000000000 */
[----:B------:R-:W-:Y:S01]  /*0710*/  LOP3.LUT P0, RZ, R8, 0x7, RZ, 0xc0, !PT ;  /* 0x0000000708ff7812 */ /* 0x000fe2000780c0ff */
[----:B------:R-:W-:Y:S01]  /*0720*/  VIADD R8, R2, 0xffffffff ;  /* 0xffffffff02087836 */ /* 0x000fe20000000000 */
[----:B------:R-:W-:Y:S01]  /*0730*/  ISETP.EQ.OR P1, PT, R3, RZ, !P1 ;  /* 0x000000ff0300720c */ /* 0x000fe20004f22670 */
[----:B-----5:R-:W-:Y:S01]  /*0740*/  IMAD R11, R9, R23, R4 ;  /* 0x00000017090b7224 */ /* 0x020fe200078e0204 */
[----:B------:R-:W-:-:S04]  /*0750*/  ISETP.LT.U32.AND P0, PT, R19, 0x8, !P0 ;  /* 0x000000081300780c */ /* 0x000fc80004701070 */
[----:B------:R-:W-:Y:S02]  /*0760*/  @P4 SHF.R.S32.HI R10, RZ, 0x3, R10 ;  /* 0x00000003ff0a4819 */ /* 0x000fe4000001140a */
[----:B------:R-:W-:Y:S01]  /*0770*/  ISETP.EQ.AND P1, PT, R2, RZ, P1 ;  /* 0x000000ff0200720c */ /* 0x000fe20000f22270 */
[----:B------:R-:W0:Y:S02]  /*0780*/  FENCE.VIEW.ASYNC.S ;  /* 0x00000000000073c6 */ /* 0x000e240000000000 */
[----:B0-----:R0:W1:Y:S01]  /*0790*/  @!UP0 SYNCS.EXCH.64 URZ, [UR6+0x80], UR4 ;  /* 0x00008004063f85b2 */ /* 0x0010620008000100 */
[----:B------:R-:W-:Y:S02]  /*07a0*/  @P4 ISETP.NE.AND P5, PT, R10, R11, PT ;  /* 0x0000000b0a00420c */ /* 0x000fe40003fa5270 */
[----:B------:R-:W-:Y:S02]  /*07b0*/  ISETP.GE.U32.AND P6, PT, R8, 0x2, PT ;  /* 0x000000020800780c */ /* 0x000fe40003fc6070 */
[----:B------:R-:W-:-:S02]  /*07c0*/  SEL R11, RZ, 0x1, !P0 ;  /* 0x00000001ff0b7807 */ /* 0x000fc40004000000 */
[----:B------:R-:W-:Y:S02]  /*07d0*/  @P4 SEL R22, RZ, 0x1, P5 ;  /* 0x00000001ff164807 */ /* 0x000fe40002800000 */
[----:B------:R-:W-:Y:S02]  /*07e0*/  SEL R18, RZ, 0x1, !P1 ;  /* 0x00000001ff127807 */ /* 0x000fe40004800000 */
[----:B------:R-:W-:Y:S02]  /*07f0*/  LOP3.LUT R22, R22, R11, RZ, 0xc0, !PT ;  /* 0x0000000b16167212 */ /* 0x000fe400078ec0ff */
[----:B------:R-:W-:Y:S01]  /*0800*/  SEL R18, R18, 0x2, P6 ;  /* 0x0000000212127807 */ /* 0x000fe20003000000 */
[----:B------:R0:W2:Y:S01]  /*0810*/  @!UP1 SYNCS.EXCH.64 URZ, [UR6+0x88], UR4 ;  /* 0x00008804063f95b2 */ /* 0x0000a20008000100 */
[----:B------:R-:W-:Y:S01]  /*0820*/  NOP ;  /* 0x0000000000007918 */ /* 0x000fe20000000000 */
[----:B------:R-:W-:Y:S05]  /*0830*/  @!P2 BRA `(.L_x_3) ;  /* 0x000000000008a947 */ /* 0x000fea0003800000 */
[----:B-12---:R-:W-:Y:S01]  /*0840*/  UCGABAR_ARV ;  /* 0x00000000000079c7 */ /* 0x006fe20008000000 */
[----:B------:R-:W-:Y:S05]  /*0850*/  BRA `(.L_x_4) ;  /* 0x0000000000047947 */ /* 0x000fea0003800000 */
.L_x_3:
[----:B-12---:R-:W-:Y:S01]  /*0860*/  NOP ;  /* 0x0000000000007918 */ /* 0x006fe20000000000 */
.L_x_4:
[----:B------:R-:W1:Y:S01]  /*0870*/  LDC R2, c[0x0][0x65c] ;  /* 0x00019700ff027b82 */ /* 0x000e620000000800 */
[----:B------:R-:W-:Y:S02]  /*0880*/  IMAD.U32 R10, RZ, RZ, UR8 ;  /* 0x00000008ff0a7e24 */ /* 0x000fe4000f8e00ff */
[----:B------:R-:W-:Y:S01]  /*0890*/  IMAD.MOV.U32 R11, RZ, RZ, RZ ;  /* 0x000000ffff0b7224 */ /* 0x000fe200078e00ff */
[----:B-1----:R-:W-:-:S04]  /*08a0*/  ISETP.NE.AND P1, PT, R2, 0x1, PT ;  /* 0x000000010200780c */ /* 0x002fc80003f25270 */
[----:B------:R-:W-:-:S09]  /*08b0*/  P2R R5, PR, RZ, 0x2 ;  /* 0x00000002ff057803 */ /* 0x000fd20000000000 */
[----:B------:R-:W1:Y:S01]  /*08c0*/  @P1 LDC R17, c[0x0][0x10] ;  /* 0x00000400ff111b82 */ /* 0x000e620000000800 */
[----:B------:R-:W-:Y:S02]  /*08d0*/  @P1 IMAD.MOV.U32 R5, RZ, RZ, RZ ;  /* 0x000000ffff051224 */ /* 0x000fe400078e00ff */
[----:B------:R-:W-:-:S05]  /*08e0*/  @P1 IMAD.MOV.U32 R15, RZ, RZ, RZ ;  /* 0x000000ffff0f1224 */ /* 0x000fca00078e00ff */
[----:B------:R-:W2:Y:S01]  /*08f0*/  @!P1 LDC R13, c[0x0][0xc] ;  /* 0x00000300ff0d9b82 */ /* 0x000ea20000000800 */
[----:B0-----:R-:W-:Y:S01]  /*0900*/  ULDC UR4, c[0x0][0xc] ;  /* 0x0000030000047ab9 */ /* 0x001fe20000000800 */
[----:B------:R-:W-:Y:S01]  /*0910*/  ULDC UR5, c[0x0][0x10] ;  /* 0x0000040000057ab9 */ /* 0x000fe20000000800 */
[----:B------:R-:W-:Y:S01]  /*0920*/  ULDC UR6, c[0x0][0x14] ;  /* 0x0000050000067ab9 */ /* 0x000fe20000000800 */
[----:B------:R-:W-:-:S04]  /*0930*/  UIMAD.WIDE.U32 UR4, UR4, UR5, URZ ;  /* 0x00000005040472a5 */ /* 0x000fc8000f8e003f */
[----:B------:R-:W-:Y:S02]  /*0940*/  UIMAD.WIDE.U32 UR36, UR4, UR6, URZ ;  /* 0x00000006042472a5 */ /* 0x000fe4000f8e003f */
[----:B------:R-:W-:-:S04]  /*0950*/  UIMAD UR42, UR5, UR6, URZ ;  /* 0x00000006052a72a4 */ /* 0x000fc8000f8e023f */
[----:B------:R-:W-:Y:S01]  /*0960*/  UIADD3 UR42, UR37, UR42, URZ ;  /* 0x0000002a252a7290 */ /* 0x000fe2000fffe03f */
[----:B-1----:R-:W-:-:S04]  /*0970*/  @P1 IMAD.WIDE.U32 R16, R17, UR8, R4 ;  /* 0x0000000811101c25 */ /* 0x002fc8000f8e0004 */
[----:B------:R-:W-:Y:S02]  /*0980*/  @P1 IMAD.IADD R17, R17, 0x1, R15 ;  /* 0x0000000111111824 */ /* 0x000fe400078e020f */
[----:B--2---:R-:W-:-:S04]  /*0990*/  @!P1 IMAD.WIDE.U32 R10, R4, R13, R10 ;  /* 0x0000000d040a9225 */ /* 0x004fc800078e000a */
[----:B------:R-:W-:Y:S02]  /*09a0*/  @!P1 IMAD.MOV.U32 R16, RZ, RZ, R10 ;  /* 0x000000ffff109224 */ /* 0x000fe400078e000a */
[----:B------:R-:W-:Y:S01]  /*09b0*/  @!P1 IMAD.MOV.U32 R17, RZ, RZ, R11 ;  /* 0x000000ffff119224 */ /* 0x000fe200078e000b */
[----:B------:R-:W-:Y:S06]  /*09c0*/  @!P2 BRA `(.L_x_5) ;  /* 0x00000000000ca947 */ /* 0x000fec0003800000 */
[----:B------:R-:W-:Y:S01]  /*09d0*/  UCGABAR_WAIT ;  /* 0x0000000000007dc7 */ /* 0x000fe20008000000 */
[----:B------:R-:W-:Y:S01]  /*09e0*/  CCTL.IVALL ;  /* 0x00000000ff00798f */ /* 0x000fe20002000000 */
[----:B------:R-:W-:Y:S05]  /*09f0*/  BRA `(.L_x_6) ;  /* 0x0000000000047947 */ /* 0x000fea0003800000 */
.L_x_5:
[----:B------:R-:W-:Y:S06]  /*0a00*/  BAR.SYNC.DEFER_BLOCKING 0x0 ;  /* 0x0000000000007b1d */ /* 0x000fec0000010000 */
.L_x_6:
[----:B------:R-:W-:Y:S05]  /*0a10*/  @!P3 BRA `(.L_x_7) ;  /* 0x0000005c00c4b947 */ /* 0x000fea0003800000 */
[----:B------:R-:W-:-:S13]  /*0a20*/  ISETP.GT.U32.AND P0, PT, R8, 0x1, PT ;  /* 0x000000010800780c */ /* 0x000fda0003f04070 */
[----:B------:R-:W-:Y:S05]  /*0a30*/  @P0 EXIT ;  /* 0x000000000000094d */ /* 0x000fea0003800000 */
[----:B------:R-:W-:Y:S01]  /*0a40*/  ULDC.64 UR4, c[0x0][0x650] ;  /* 0x0001940000047ab9 */ /* 0x000fe20000000a00 */
[----:B------:R-:W-:Y:S01]  /*0a50*/  PRMT R3, RZ, 0x7610, R3 ;  /* 0x00007610ff037816 */ /* 0x000fe20000000003 */
[----:B------:R-:W-:Y:S01]  /*0a60*/  IMAD.MOV.U32 R103, RZ, RZ, -0x1 ;  /* 0xffffffffff677424 */ /* 0x000fe200078e00ff */
[----:B------:R-:W-:Y:S01]  /*0a70*/  ISETP.GE.U32.AND P0, PT, R16, UR4, PT ;  /* 0x0000000410007c0c */ /* 0x000fe2000bf06070 */
[----:B------:R-:W-:Y:S02]  /*0a80*/  IMAD.MOV.U32 R100, RZ, RZ, -0x1 ;  /* 0xffffffffff647424 */ /* 0x000fe400078e00ff */
[----:B------:R-:W-:Y:S01]  /*0a90*/  IMAD.MOV.U32 R101, RZ, RZ, -0x1 ;  /* 0xffffffffff657424 */ /* 0x000fe200078e00ff */
[----:B------:R-:W-:-:S13]  /*0aa0*/  ISETP.GE.U32.AND.EX P0, PT, R17, UR5, PT, P0 ;  /* 0x0000000511007c0c */ /* 0x000fda000bf06100 */
[----:B------:R-:W-:Y:S05]  /*0ab0*/  @P0 BRA `(.L_x_8) ;  /* 0x0000000400280947 */ /* 0x000fea0003800000 */
[----:B------:R-:W0:Y:S01]  /*0ac0*/  LDC.64 R24, c[0x0][0x628] ;  /* 0x00018a00ff187b82 */ /* 0x000e220000000a00 */
[----:B------:R-:W-:Y:S02]  /*0ad0*/  IMAD.MOV.U32 R10, RZ, RZ, R16 ;  /* 0x000000ffff0a7224 */ /* 0x000fe400078e0010 */
[----:B------:R-:W-:-:S05]  /*0ae0*/  IMAD.MOV.U32 R11, RZ, RZ, R17 ;  /* 0x000000ffff0b7224 */ /* 0x000fca00078e0011 */
[----:B------:R-:W1:Y:S08]  /*0af0*/  LDC R8, c[0x0][0x630] ;  /* 0x00018c00ff087b82 */ /* 0x000e700000000800 */
[----:B------:R-:W2:Y:S01]  /*0b00*/  LDC.64 R26, c[0x0][0x620] ;  /* 0x00018800ff1a7b82 */ /* 0x000ea20000000a00 */
[----:B0-----:R-:W-:-:S04]  /*0b10*/  ISETP.NE.U32.AND P0, PT, R24, RZ, PT ;  /* 0x000000ff1800720c */ /* 0x001fc80003f05070 */
[----:B------:R-:W-:-:S13]  /*0b20*/  ISETP.NE.AND.EX P0, PT, R25, RZ, PT, P0 ;  /* 0x000000ff1900720c */ /* 0x000fda0003f05300 */
[----:B-12---:R-:W-:Y:S05]  /*0b30*/  @!P0 BRA `(.L_x_9) ;  /* 0x0000000000288947 */ /* 0x006fea0003800000 */
[----:B------:R-:W0:Y:S02]  /*0b40*/  LDC R3, c[0x0][0x634] ;  /* 0x00018d00ff037b82 */ /* 0x000e240000000800 */
[----:B0-----:R-:W-:-:S05]  /*0b50*/  IADD3 R3, P0, R16, R3, RZ ;  /* 0x0000000310037210 */ /* 0x001fca0007f1e0ff */
[----:B------:R-:W-:-:S04]  /*0b60*/  IMAD.X R21, RZ, RZ, R17, P0 ;  /* 0x000000ffff157224 */ /* 0x000fc800000e0611 */
[----:B------:R-:W-:-:S04]  /*0b70*/  IMAD.WIDE.U32 R10, R21, R24, RZ ;  /* 0x00000018150a7225 */ /* 0x000fc800078e00ff */
[----:B------:R-:W-:-:S04]  /*0b80*/  IMAD.WIDE.U32 R12, P0, R3, R25, R10 ;  /* 0x00000019030c7225 */ /* 0x000fc8000780000a */
[----:B------:R-:W-:-:S04]  /*0b90*/  IMAD.WIDE.U32 R10, R3, R24, RZ ;  /* 0x00000018030a7225 */ /* 0x000fc800078e00ff */
[----:B------:R-:W-:Y:S01]  /*0ba0*/  IMAD.X R15, RZ, RZ, RZ, P0 ;  /* 0x000000ffff0f7224 */ /* 0x000fe200000e06ff */
[----:B------:R-:W-:Y:S01]  /*0bb0*/  IADD3 RZ, P0, R11, R12, RZ ;  /* 0x0000000c0bff7210 */ /* 0x000fe20007f1e0ff */
[----:B------:R-:W-:-:S04]  /*0bc0*/  IMAD.MOV.U32 R14, RZ, RZ, R13 ;  /* 0x000000ffff0e7224 */ /* 0x000fc800078e000d */
[----:B------:R-:W-:-:S08]  /*0bd0*/  IMAD.WIDE.U32.X R10, R21, R25, R14, P0 ;  /* 0x00000019150a7225 */ /* 0x000fd000000e040e */
.L_x_9:
[----:B------:R-:W0:Y:S01]  /*0be0*/  LDC.64 R30, c[0x0][0x640] ;  /* 0x00019000ff1e7b82 */ /* 0x000e220000000a00 */
[-CC-:B------:R-:W-:Y:S01]  /*0bf0*/  SHF.R.U64 R101, R10, R8.reuse, R11.reuse ;  /* 0x000000080a657219 */ /* 0x180fe2000000120b */
[----:B------:R-:W-:Y:S01]  /*0c00*/  IMAD R29, R9, R23, R4 ;  /* 0x00000017091d7224 */ /* 0x000fe200078e0204 */
[----:B------:R-:W-:Y:S01]  /*0c10*/  SHF.R.U32.HI R3, RZ, R8, R11 ;  /* 0x00000008ff037219 */ /* 0x000fe2000001160b */
[----:B------:R-:W-:Y:S01]  /*0c20*/  IMAD.MOV.U32 R23, RZ, RZ, 0x1 ;  /* 0x00000001ff177424 */ /* 0x000fe200078e00ff */
[----:B------:R-:W-:-:S03]  /*0c30*/  IADD3 R5, P0, RZ, -R101, RZ ;  /* 0x80000065ff057210 */ /* 0x000fc60007f1e0ff */
[----:B------:R-:W1:Y:S02]  /*0c40*/  LDC R12, c[0x0][0x618] ;  /* 0x00018600ff0c7b82 */ /* 0x000e640000000800 */
[----:B------:R-:W-:Y:S02]  /*0c50*/  IMAD.X R3, RZ, RZ, ~R3, P0 ;  /* 0x000000ffff037224 */ /* 0x000fe400000e0e03 */
[----:B------:R-:W-:-:S04]  /*0c60*/  IMAD.WIDE.U32 R10, R5, R26, R16 ;  /* 0x0000001a050a7225 */ /* 0x000fc800078e0010 */
[----:B------:R-:W2:Y:S01]  /*0c70*/  LDC R20, c[0x0][0x608] ;  /* 0x00018200ff147b82 */ /* 0x000ea20000000800 */
[----:B------:R-:W-:Y:S02]  /*0c80*/  IMAD R8, R3, R26, RZ ;  /* 0x0000001a03087224 */ /* 0x000fe400078e02ff */
[----:B------:R-:W-:Y:S02]  /*0c90*/  IMAD.MOV.U32 R3, RZ, RZ, -0x1 ;  /* 0xffffffffff037424 */ /* 0x000fe400078e00ff */
[----:B------:R-:W-:-:S03]  /*0ca0*/  IMAD R5, R5, R27, R8 ;  /* 0x0000001b05057224 */ /* 0x000fc600078e0208 */
[----:B------:R-:W3:Y:S01]  /*0cb0*/  LDC R28, c[0x0][0x658] ;  /* 0x00019600ff1c7b82 */ /* 0x000ee20000000800 */
[----:B------:R-:W-:Y:S01]  /*0cc0*/  IMAD.IADD R5, R11, 0x1, R5 ;  /* 0x000000010b057824 */ /* 0x000fe200078e0205 */
[----:B0-----:R-:W-:-:S04]  /*0cd0*/  ISETP.NE.U32.AND P0, PT, R30, RZ, PT ;  /* 0x000000ff1e00720c */ /* 0x001fc80003f05070 */
[----:B------:R-:W-:Y:S02]  /*0ce0*/  ISETP.NE.AND.EX P0, PT, R31, RZ, PT, P0 ;  /* 0x000000ff1f00720c */ /* 0x000fe40003f05300 */
[----:B------:R-:W0:Y:S01]  /*0cf0*/  LDC R24, c[0x0][0x600] ;  /* 0x00018000ff187b82 */ /* 0x000e220000000800 */
[-CC-:B-1----:R-:W-:Y:S02]  /*0d00*/  SHF.R.U64 R14, R10, R12.reuse, R5.reuse ;  /* 0x0000000c0a0e7219 */ /* 0x182fe40000001205 */
[----:B------:R-:W-:-:S05]  /*0d10*/  SHF.R.U32.HI R5, RZ, R12, R5 ;  /* 0x0000000cff057219 */ /* 0x000fca0000011605 */
[----:B------:R-:W1:Y:S01]  /*0d20*/  LDC R15, c[0x0][0x648] ;  /* 0x00019200ff0f7b82 */ /* 0x000e620000000800 */
[-CC-:B--2---:R-:W-:Y:S02]  /*0d30*/  SHF.R.U64 R27, R14, R20.reuse, R5.reuse ;  /* 0x000000140e1b7219 */ /* 0x184fe40000001205 */
[----:B------:R-:W-:-:S05]  /*0d40*/  SHF.R.U32.HI R5, RZ, R20, R5 ;  /* 0x00000014ff057219 */ /* 0x000fca0000011605 */
[----:B------:R-:W2:Y:S01]  /*0d50*/  LDC R21, c[0x0][0x638] ;  /* 0x00018e00ff157b82 */ /* 0x000ea20000000800 */
[-CC-:B---3--:R-:W-:Y:S02]  /*0d60*/  SHF.R.U64 R20, R27, R28.reuse, R5.reuse ;  /* 0x0000001c1b147219 */ /* 0x188fe40000001205 */
[-C--:B------:R-:W-:Y:S02]  /*0d70*/  SHF.L.U32 R3, R3, R28.reuse, RZ ;  /* 0x0000001c03037219 */ /* 0x080fe400000006ff */
[----:B------:R-:W-:Y:S01]  /*0d80*/  SHF.R.U32.HI R5, RZ, R28, R5 ;  /* 0x0000001cff057219 */ /* 0x000fe20000011605 */
[----:B------:R-:W-:Y:S01]  /*0d90*/  IMAD.MOV.U32 R4, RZ, RZ, R20 ;  /* 0x000000ffff047224 */ /* 0x000fe200078e0014 */
[----:B------:R-:W-:Y:S01]  /*0da0*/  LOP3.LUT R12, RZ, R3, RZ, 0x33, !PT ;  /* 0x00000003ff0c7212 */ /* 0x000fe200078e33ff */
[----:B------:R-:W3:Y:S01]  /*0db0*/  LDC R25, c[0x0][0x610] ;  /* 0x00018400ff197b82 */ /* 0x000ee20000000800 */
[----:B------:R-:W-:Y:S05]  /*0dc0*/  @!P0 BRA `(.L_x_10) ;  /* 0x0000000000288947 */ /* 0x000fea0003800000 */
[----:B------:R-:W4:Y:S02]  /*0dd0*/  LDC R3, c[0x0][0x64c] ;  /* 0x00019300ff037b82 */ /* 0x000f240000000800 */
[----:B----4-:R-:W-:-:S05]  /*0de0*/  IADD3 R3, P0, R20, R3, RZ ;  /* 0x0000000314037210 */ /* 0x010fca0007f1e0ff */
        /* <DEDUP_REMOVED lines=8> */
.L_x_10:
[----:B-1----:R-:W-:Y:S01]  /*0e70*/  SHF.R.U64 R4, R4, R15, R5 ;  /* 0x0000000f04047219 */ /* 0x002fe20000001205 */
[----:B0-----:R-:W-:Y:S01]  /*0e80*/  VIADD R5, R24, 0xffffffff ;  /* 0xffffffff18057836 */ /* 0x001fe20000000000 */
[----:B------:R-:W-:Y:S02]  /*0e90*/  SHF.L.U32 R3, R23, R28, RZ ;  /* 0x0000001c17037219 */ /* 0x000fe400000006ff */
[----:B------:R-:W-:Y:S01]  /*0ea0*/  LOP3.LUT R12, R27, R12, RZ, 0xc0, !PT ;  /* 0x0000000c1b0c7212 */ /* 0x000fe200078ec0ff */
[----:B------:R-:W-:Y:S01]  /*0eb0*/  IMAD.MOV R8, RZ, RZ, -R4 ;  /* 0x000000ffff087224 */ /* 0x000fe200078e0a04 */
[----:B------:R-:W-:Y:S02]  /*0ec0*/  SEL R6, R6, R29, !P1 ;  /* 0x0000001d06067207 */ /* 0x000fe40004800000 */
[----:B------:R-:W-:Y:S01]  /*0ed0*/  LOP3.LUT R5, R14, R5, RZ, 0xc0, !PT ;  /* 0x000000050e057212 */ /* 0x000fe200078ec0ff */
[----:B------:R-:W-:Y:S02]  /*0ee0*/  IMAD R9, R3, R4, R12 ;  /* 0x0000000403097224 */ /* 0x000fe400078e020c */
[----:B--2---:R-:W-:-:S02]  /*0ef0*/  IMAD R3, R8, R21, R20 ;  /* 0x0000001508037224 */ /* 0x004fc400078e0214 */
[----:B---3--:R-:W-:Y:S02]  /*0f00*/  IMAD R6, R9, R25, R6 ;  /* 0x0000001909067224 */ /* 0x008fe400078e0206 */
[----:B------:R-:W-:Y:S02]  /*0f10*/  IMAD R103, R3, R24, R5 ;  /* 0x0000001803677224 */ /* 0x000fe400078e0205 */
[----:B------:R-:W-:-:S03]  /*0f20*/  IMAD.MOV.U32 R4, RZ, RZ, 0x1 ;  /* 0x00000001ff047424 */ /* 0x000fc600078e00ff */
[----:B------:R-:W-:Y:S02]  /*0f30*/  SEL R100, R103, R6, !P1 ;  /* 0x0000000667647207 */ /* 0x000fe40004800000 */
[----:B------:R-:W-:Y:S02]  /*0f40*/  PRMT R3, R4, 0x7610, R3 ;  /* 0x0000761004037816 */ /* 0x000fe40000000003 */
[----:B------:R-:W-:-:S07]  /*0f50*/  SEL R103, R6, R103, !P1 ;  /* 0x0000006706677207 */ /* 0x000fce0004800000 */
.L_x_8:
[----:B------:R-:W-:-:S08]  /*0f60*/  NOP ;  /* 0x0000000000007918 */ /* 0x000fd00000000000 */
[----:B------:R-:W0:Y:S02]  /*0f70*/  USETMAXREG.TRY_ALLOC.CTAPOOL UP0, 0xe8 ;  /* 0x000000e8000079c8 */ /* 0x000e240008000600 */
[----:B0-----:R-:W-:-:S13]  /*0f80*/  PLOP3.LUT P0, PT, PT, PT, UP0, 0x80, 0x0 ;  /* 0x000000000000781c */ /* 0x001fda0003f0f008 */
[----:B------:R-:W-:Y:S05]  /*0f90*/  @!P0 BRA `(.L_x_8) ;  /* 0xfffffffc00f08947 */ /* 0x000fea000383ffff */
[----:B------:R-:W-:Y:S01]  /*0fa0*/  ULDC.64 UR4, c[0x0][0x598] ;  /* 0x0001660000047ab9 */ /* 0x000fe20000000a00 */
[----:B------:R-:W-:Y:S01]  /*0fb0*/  ULDC.64 UR38, c[0x0][0x208] ;  /* 0x0000820000267ab9 */ /* 0x000fe20000000a00 */
[----:B------:R-:W-:-:S04]  /*0fc0*/  ISETP.NE.U32.AND P0, PT, RZ, UR4, PT ;  /* 0x00000004ff007c0c */ /* 0x000fc8000bf05070 */
[----:B------:R-:W-:-:S13]  /*0fd0*/  ISETP.NE.AND.EX P0, PT, RZ, UR5, PT, P0 ;  /* 0x00000005ff007c0c */ /* 0x000fda000bf05300 */
[----:B------:R-:W-:Y:S05]  /*0fe0*/  @!P0 BRA `(.L_x_11) ;  /* 0x00000000001c8947 */ /* 0x000fea0003800000 */
[----:B------:R-:W0:Y:S02]  /*0ff0*/  LDC.64 R4, c[0x0][0x598] ;  /* 0x00016600ff047b82 */ /* 0x000e240000000a00 */
[----:B0-----:R-:W2:Y:S02]  /*1000*/  LDG.E.64 R4, desc[UR38][R4.64] ;  /* 0x0000002604047981 */ /* 0x001ea4000c1e1b00 */
[----:B--2---:R-:W-:-:S04]  /*1010*/  ISETP.NE.U32.AND P0, PT, R4, RZ, PT ;  /* 0x000000ff0400720c */ /* 0x004fc80003f05070 */
[----:B------:R-:W-:-:S13]  /*1020*/  ISETP.NE.AND.EX P0, PT, R5, RZ, PT, P0 ;  /* 0x000000ff0500720c */ /* 0x000fda0003f05300 */
[----:B------:R-:W-:Y:S05]  /*1030*/  @!P0 BRA `(.L_x_11) ;  /* 0x0000000000088947 */ /* 0x000fea0003800000 */
[----:B------:R0:W5:Y:S01]  /*1040*/  LD.E R23, desc[UR38][R4.64] ;  /* 0x0000002604177980 */ /* 0x000162000c101900 */
[----:B------:R-:W-:Y:S05]  /*1050*/  BRA `(.L_x_12) ;  /* 0x0000000000247947 */ /* 0x000fea0003800000 */
.L_x_11:
[----:B------:R-:W-:Y:S02]  /*1060*/  ULDC.64 UR4, c[0x0][0x588] ;  /* 0x0001620000047ab9 */ /* 0x000fe40000000a00 */
[----:B------:R-:W-:-:S04]  /*1070*/  ISETP.NE.U32.AND P0, PT, RZ, UR4, PT ;  /* 0x00000004ff007c0c */ /* 0x000fc8000bf05070 */
[----:B------:R-:W-:-:S13]  /*1080*/  ISETP.NE.AND.EX P0, PT, RZ, UR5, PT, P0 ;  /* 0x00000005ff007c0c */ /* 0x000fda000bf05300 */
[----:B------:R-:W-:Y:S05]  /*1090*/  @!P0 BRA `(.L_x_13) ;  /* 0x00000000000c8947 */ /* 0x000fea0003800000 */
[----:B------:R-:W0:Y:S02]  /*10a0*/  LDC.64 R4, c[0x0][0x588] ;  /* 0x00016200ff047b82 */ /* 0x000e240000000a00 */
[----:B0-----:R1:W5:Y:S01]  /*10b0*/  LDG.E R23, desc[UR38][R4.64] ;  /* 0x0000002604177981 */ /* 0x001362000c1e1900 */
[----:B------:R-:W-:Y:S05]  /*10c0*/  BRA `(.L_x_12) ;  /* 0x0000000000087947 */ /* 0x000fea0003800000 */
.L_x_13:
[----:B------:R-:W-:Y:S02]  /*10d0*/  ULDC UR4, c[0x0][0x580] ;  /* 0x0001600000047ab9 */ /* 0x000fe40000000800 */
[----:B------:R-:W-:-:S07]  /*10e0*/  IMAD.U32 R23, RZ, RZ, UR4 ;  /* 0x00000004ff177e24 */ /* 0x000fce000f8e00ff */
.L_x_12:
[----:B------:R-:W-:Y:S02]  /*10f0*/  ULDC.64 UR4, c[0x0][0x5a0] ;  /* 0x0001680000047ab9 */ /* 0x000fe40000000a00 */
[----:B------:R-:W-:-:S04]  /*1100*/  ISETP.NE.U32.AND P0, PT, RZ, UR4, PT ;  /* 0x00000004ff007c0c */ /* 0x000fc8000bf05070 */
[----:B------:R-:W-:-:S13]  /*1110*/  ISETP.NE.AND.EX P0, PT, RZ, UR5, PT, P0 ;  /* 0x00000005ff007c0c */ /* 0x000fda000bf05300 */
[----:B------:R-:W-:Y:S05]  /*1120*/  @!P0 BRA `(.L_x_14) ;  /* 0x00000000001c8947 */ /* 0x000fea0003800000 */
[----:B01----:R-:W0:Y:S02]  /*1130*/  LDC.64 R4, c[0x0][0x5a0] ;  /* 0x00016800ff047b82 */ /* 0x003e240000000a00 */
[----:B0-----:R-:W2:Y:S02]  /*1140*/  LDG.E.64 R4, desc[UR38][R4.64] ;  /* 0x0000002604047981 */ /* 0x001ea4000c1e1b00 */
[----:B--2---:R-:W-:-:S04]  /*1150*/  ISETP.NE.U32.AND P0, PT, R4, RZ, PT ;  /* 0x000000ff0400720c */ /* 0x004fc80003f05070 */
[----:B------:R-:W-:-:S13]  /*1160*/  ISETP.NE.AND.EX P0, PT, R5, RZ, PT, P0 ;  /* 0x000000ff0500720c */ /* 0x000fda0003f05300 */
[----:B------:R-:W-:Y:S05]  /*1170*/  @!P0 BRA `(.L_x_14) ;  /* 0x0000000000088947 */ /* 0x000fea0003800000 */
[----:B------:R0:W5:Y:S01]  /*1180*/  LD.E R90, desc[UR38][R4.64] ;  /* 0x00000026045a7980 */ /* 0x000162000c101900 */
[----:B------:R-:W-:Y:S05]  /*1190*/  BRA `(.L_x_15) ;  /* 0x0000000000247947 */ /* 0x000fea0003800000 */
.L_x_14:
[----:B------:R-:W-:Y:S02]  /*11a0*/  ULDC.64 UR4, c[0x0][0x590] ;  /* 0x0001640000047ab9 */ /* 0x000fe40000000a00 */
[----:B------:R-:W-:-:S04]  /*11b0*/  ISETP.NE.U32.AND P0, PT, RZ, UR4, PT ;  /* 0x00000004ff007c0c */ /* 0x000fc8000bf05070 */
[----:B------:R-:W-:-:S13]  /*11c0*/  ISETP.NE.AND.EX P0, PT, RZ, UR5, PT, P0 ;  /* 0x00000005ff007c0c */ /* 0x000fda000bf05300 */
[----:B------:R-:W-:Y:S05]  /*11d0*/  @!P0 BRA `(.L_x_16) ;  /* 0x00000000000c8947 */ /* 0x000fea0003800000 */
[----:B------:R-:W2:Y:S02]  /*11e0*/  LDC.64 R90, c[0x0][0x590] ;  /* 0x00016400ff5a7b82 */ /* 0x000ea40000000a00 */
[----:B--2---:R2:W5:Y:S01]  /*11f0*/  LDG.E R90, desc[UR38][R90.64] ;  /* 0x000000265a5a7981 */ /* 0x004562000c1e1900 */
[----:B------:R-:W-:Y:S05]  /*1200*/  BRA `(.L_x_15) ;  /* 0x0000000000087947 */ /* 0x000fea0003800000 */
.L_x_16:
[----:B------:R-:W-:Y:S02]  /*1210*/  ULDC UR4, c[0x0][0x584] ;  /* 0x0001610000047ab9 */ /* 0x000fe40000000800 */
[----:B------:R-:W-:-:S07]  /*1220*/  IMAD.U32 R90, RZ, RZ, UR4 ;  /* 0x00000004ff5a7e24 */ /* 0x000fce000f8e00ff */
.L_x_15:
[----:B------:R-:W-:-:S13]  /*1230*/  LOP3.LUT P0, RZ, R3, 0xff, RZ, 0xc0, !PT ;  /* 0x000000ff03ff7812 */ /* 0x000fda000780c0ff */
[----:B------:R-:W-:Y:S05]  /*1240*/  @!P0 EXIT ;  /* 0x000000000000894d */ /* 0x000fea0003800000 */
[----:B------:R-:W3:Y:S01]  /*1250*/  LDC R93, c[0x0][0x658] ;  /* 0x00019600ff5d7b82 */ /* 0x000ee20000000800 */
[----:B------:R-:W-:Y:S01]  /*1260*/  LOP3.LUT R7, R7, 0x1, RZ, 0xc0, !PT ;  /* 0x0000000107077812 */ /* 0x000fe200078ec0ff */
[----:B------:R-:W-:Y:S01]  /*1270*/  ULDC.64 UR6, c[0x0][0x288] ;  /* 0x0000a20000067ab9 */ /* 0x000fe20000000a00 */
[----:B------:R-:W-:Y:S01]  /*1280*/  SHF.R.U32.HI R3, RZ, 0x2, R95 ;  /* 0x00000002ff037819 */ /* 0x000fe2000001165f */
[----:B------:R-:W-:Y:S01]  /*1290*/  UIADD3 UR4, UR7, 0x3f, URZ ;  /* 0x0000003f07047890 */ /* 0x000fe2000fffe03f */
[----:B------:R-:W-:Y:S01]  /*12a0*/  SHF.R.U32.HI R0, RZ, 0x1, R0 ;  /* 0x00000001ff007819 */ /* 0x000fe20000011600 */
[----:B------:R-:W-:Y:S01]  /*12b0*/  IMAD.SHL.U32 R88, R7, 0x40, RZ ;  /* 0x0000004007587824 */ /* 0x000fe200078e00ff */
[----:B------:R-:W-:Y:S01]  /*12c0*/  LOP3.LUT R3, R3, 0x7, RZ, 0xc0, !PT ;  /* 0x0000000703037812 */ /* 0x000fe200078ec0ff */
[----:B------:R-:W4:Y:S01]  /*12d0*/  LDC.64 R8, c[0x0][0x5c8] ;  /* 0x00017200ff087b82 */ /* 0x000f220000000a00 */
[----:B------:R-:W-:Y:S01]  /*12e0*/  USHF.R.S32.HI UR5, URZ, 0x1f, UR4 ;  /* 0x0000001f3f057899 */ /* 0x000fe20008011404 */
[----:B------:R-:W-:Y:S01]  /*12f0*/  LOP3.LUT R0, R0, 0x30, RZ, 0xc0, !PT ;  /* 0x0000003000007812 */ /* 0x000fe200078ec0ff */
[----:B------:R-:W-:Y:S01]  /*1300*/  IMAD.MOV.U32 R6, RZ, RZ, 0x1 ;  /* 0x00000001ff067424 */ /* 0x000fe200078e00ff */
[--C-:B------:R-:W-:Y:S01]  /*1310*/  LOP3.LUT R88, R88, 0x40, R3.reuse, 0xe2, !PT ;  /* 0x0000004058587812 */ /* 0x100fe200078ee203 */
[----:B------:R-:W-:Y:S01]  /*1320*/  ULEA.HI UR5, UR5, UR4, URZ, 0x6 ;  /* 0x0000000405057291 */ /* 0x000fe2000f8f303f */
[-C--:B01----:R-:W-:Y:S01]  /*1330*/  IADD3 R4, RZ, -R0.reuse, -R3 ;  /* 0x80000000ff047210 */ /* 0x083fe20007ffe803 */
[----:B------:R-:W-:Y:S01]  /*1340*/  IMAD.U32 R5, RZ, RZ, UR6 ;  /* 0x00000006ff057e24 */ /* 0x000fe2000f8e00ff */
[----:B------:R-:W0:Y:S01]  /*1350*/  LDC R97, c[0x0][0x600] ;  /* 0x00018000ff617b82 */ /* 0x000e220000000800 */
[----:B------:R-:W-:Y:S01]  /*1360*/  LOP3.LUT R88, R88, R0, RZ, 0xfc, !PT ;  /* 0x0000000058587212 */ /* 0x000fe200078efcff */
[----:B------:R-:W-:Y:S01]  /*1370*/  IMAD.MOV.U32 R0, RZ, RZ, -0x1 ;  /* 0xffffffffff007424 */ /* 0x000fe200078e00ff */
[----:B------:R-:W-:Y:S01]  /*1380*/  USHF.R.S32.HI UR43, URZ, 0x6, UR5 ;  /* 0x000000063f2b7899 */ /* 0x000fe20008011405 */
[----:B------:R-:W-:Y:S01]  /*1390*/  LOP3.LUT R94, R95, 0x3, RZ, 0xc0, !PT ;  /* 0x000000035f5e7812 */ /* 0x000fe200078ec0ff */
[----:B------:R-:W-:Y:S01]  /*13a0*/  IMAD R4, R7, -0x40, R4 ;  /* 0xffffffc007047824 */ /* 0x000fe200078e0204 */
[C---:B------:R-:W-:Y:S01]  /*13b0*/  LOP3.LUT R96, R95.reuse, 0x80, RZ, 0xc0, !PT ;  /* 0x000000805f607812 */ /* 0x040fe200078ec0ff */
[----:B------:R-:W-:Y:S01]  /*13c0*/  UISETP.LT.AND UP0, UPT, UR43, 0x1, UPT ;  /* 0x000000012b00788c */ /* 0x000fe2000bf01270 */
[-C--:B---3--:R-:W-:Y:S01]  /*13d0*/  SHF.L.U32 R0, R0, R93.reuse, RZ ;  /* 0x0000005d00007219 */ /* 0x088fe200000006ff */
[----:B------:R-:W-:Y:S01]  /*13e0*/  ULDC UR4, c[0x0][0x284] ;  /* 0x0000a10000047ab9 */ /* 0x000fe20000000800 */
[----:B------:R-:W-:Y:S01]  /*13f0*/  IMAD R94, R94, -0x2, R5 ;  /* 0xfffffffe5e5e7824 */ /* 0x000fe200078e0205 */
[----:B------:R-:W-:Y:S01]  /*1400*/  USEL UR44, UR43, 0x1, UP0 ;  /* 0x000000012b2c7887 */ /* 0x000fe20008000000 */
[----:B------:R-:W-:Y:S01]  /*1410*/  SHF.L.U32 R93, R6, R93, RZ ;  /* 0x0000005d065d7219 */ /* 0x000fe200000006ff */
[----:B------:R-:W-:Y:S01]  /*1420*/  IMAD.SHL.U32 R95, R95, 0x2, RZ ;  /* 0x000000025f5f7824 */ /* 0x000fe200078e00ff */
[----:B------:R-:W-:Y:S01]  /*1430*/  LOP3.LUT R102, R18, 0x1, RZ, 0xfc, !PT ;  /* 0x0000000112667812 */ /* 0x000fe200078efcff */
[----:B------:R-:W-:Y:S01]  /*1440*/  VIADD R99, R4, UR4 ;  /* 0x0000000404637c36 */ /* 0x000fe20008000000 */
[C---:B----4-:R-:W-:Y:S01]  /*1450*/  SHF.L.U64.HI R92, R8.reuse, 0x3, R9 ;  /* 0x00000003085c7819 */ /* 0x050fe20000010209 */
[----:B--2---:R-:W-:Y:S01]  /*1460*/  IMAD.SHL.U32 R91, R8, 0x8, RZ ;  /* 0x00000008085b7824 */ /* 0x004fe200078e00ff */
[----:B------:R-:W-:Y:S01]  /*1470*/  SHF.R.U32.HI R96, RZ, 0x7, R96 ;  /* 0x00000007ff607819 */ /* 0x000fe20000011660 */
[----:B------:R-:W-:Y:S01]  /*1480*/  IMAD.MOV.U32 R89, RZ, RZ, RZ ;  /* 0x000000ffff597224 */ /* 0x000fe200078e00ff */
[----:B------:R-:W-:Y:S01]  /*1490*/  LOP3.LUT R98, RZ, R0, RZ, 0x33, !PT ;  /* 0x00000000ff627212 */ /* 0x000fe200078e33ff */
[----:B------:R-:W-:Y:S01]  /*14a0*/  UIADD3 UR44, UR43, -UR44, URZ ;  /* 0x8000002c2b2c7290 */ /* 0x000fe2000fffe03f */
[----:B------:R-:W-:Y:S01]  /*14b0*/  UMOV UR40, URZ ;  /* 0x0000003f00287c82 */ /* 0x000fe20008000000 */
[----:B0-----:R-:W-:Y:S01]  /*14c0*/  VIADD R97, R97, 0xffffffff ;  /* 0xffffffff61617836 */ /* 0x001fe20000000000 */
[----:B------:R-:W-:-:S09]  /*14d0*/  UMOV UR41, URZ ;  /* 0x0000003f00297c82 */ /* 0x000fd20008000000 */
.L_x_164:
[----:B0-----:R-:W0:Y:S01]  /*14e0*/  SHFL.IDX PT, R0, R96, RZ, 0x1f ;  /* 0x00001fff60007589 */ /* 0x001e2200000e0000 */
[----:B-1----:R-:W1:Y:S01]  /*14f0*/  S2UR UR7, SR_CgaCtaId ;  /* 0x00000000000779c3 */ /* 0x002e620000008800 */
[----:B------:R-:W-:Y:S01]  /*1500*/  UMOV UR6, 0x400 ;  /* 0x0000040000067882 */ /* 0x000fe20000000000 */
[----:B0-----:R-:W-:Y:S01]  /*1510*/  R2UR UR4, R0 ;  /* 0x00000000000472ca */ /* 0x001fe200000e0000 */
[----:B-1----:R-:W-:-:S12]  /*1520*/  ULEA UR6, UR7, UR6, 0x18 ;  /* 0x0000000607067291 */ /* 0x002fd8000f8ec03f */
[----:B------:R-:W-:-:S04]  /*1530*/  ULEA.HI UR5, UR4, UR4, URZ, 0x1 ;  /* 0x0000000404057291 */ /* 0x000fc8000f8f083f */
[----:B------:R-:W-:-:S04]  /*1540*/  ULOP3.LUT UR5, UR5, 0x7fffe, URZ, 0xc0, !UPT ;  /* 0x0007fffe05057892 */ /* 0x000fc8000f8ec03f */
[----:B------:R-:W-:-:S03]  /*1550*/  UIADD3 UR5, UR4, -UR5, URZ ;  /* 0x8000000504057290 */ /* 0x000fc6000fffe03f */
[----:B------:R-:W-:Y:S01]  /*1560*/  ULDC UR4, c[0x0][0x28c] ;  /* 0x0000a30000047ab9 */ /* 0x000fe20000000800 */
[----:B------:R-:W-:Y:S01]  /*1570*/  ULEA UR5, UR5, UR6, 0xd ;  /* 0x0000000605057291 */ /* 0x000fe2000f8e683f */
[----:B------:R-:W-:-:S03]  /*1580*/  ISETP.LT.AND P0, PT, RZ, UR4, PT ;  /* 0x00000004ff007c0c */ /* 0x000fc6000bf01270 */
[----:B------:R-:W-:-:S04]  /*1590*/  UIADD3 UR5, UR5, 0x180, URZ ;  /* 0x0000018005057890 */ /* 0x000fc8000fffe03f */
[----:B------:R-:W-:-:S04]  /*15a0*/  USHF.R.U32.HI UR5, URZ, 0x4, UR5 ;  /* 0x000000043f057899 */ /* 0x000fc80008011605 */
[----:B------:R-:W-:-:S04]  /*15b0*/  ULOP3.LUT UR5, UR5, 0x3fff, URZ, 0xc0, !UPT ;  /* 0x00003fff05057892 */ /* 0x000fc8000f8ec03f */
[----:B------:R-:W-:Y:S01]  /*15c0*/  ULOP3.LUT UR45, UR5, 0x10000, URZ, 0xfc, !UPT ;  /* 0x00010000052d7892 */ /* 0x000fe2000f8efc3f */
[----:B--2345:R-:W-:Y:S11]  /*15d0*/  @P0 BRA `(.L_x_17) ;  /* 0x0000000000400947 */ /* 0x03cff60003800000 */
[----:B------:R-:W-:Y:S01]  /*15e0*/  MOV R0, 0x0 ;  /* 0x0000000000007802 */ /* 0x000fe20000000f00 */
[----:B------:R-:W-:Y:S01]  /*15f0*/  ULDC.64 UR4, c[0x4][0x68] ;  /* 0x01001a0000047ab9 */ /* 0x000fe20000000a00 */
[----:B------:R-:W-:Y:S01]  /*1600*/  ULDC.64 UR6, c[0x4][0x8] ;  /* 0x0100020000067ab9 */ /* 0x000fe20000000a00 */
[----:B------:R-:W-:Y:S01]  /*1610*/  IMAD.U32 R4, RZ, RZ, UR4 ;  /* 0x00000004ff047e24 */ /* 0x000fe2000f8e00ff */
[----:B------:R0:W1:Y:S01]  /*1620*/  LDC.64 R14, c[0x4][R0] ;  /* 0x01000000000e7b82 */ /* 0x0000620000000a00 */
[----:B------:R-:W-:Y:S01]  /*1630*/  IMAD.U32 R5, RZ, RZ, UR5 ;  /* 0x00000005ff057e24 */ /* 0x000fe2000f8e00ff */
[----:B------:R-:W-:Y:S01]  /*1640*/  ULDC.64 UR4, c[0x4][0x70] ;  /* 0x01001c0000047ab9 */ /* 0x000fe20000000a00 */
[----:B------:R-:W-:Y:S02]  /*1650*/  IMAD.U32 R10, RZ, RZ, UR6 ;  /* 0x00000006ff0a7e24 */ /* 0x000fe4000f8e00ff */
[----:B------:R-:W-:Y:S02]  /*1660*/  IMAD.U32 R6, RZ, RZ, UR4 ;  /* 0x00000004ff067e24 */ /* 0x000fe4000f8e00ff */
[----:B------:R-:W-:-:S02]  /*1670*/  IMAD.U32 R7, RZ, RZ, UR5 ;  /* 0x00000005ff077e24 */ /* 0x000fc4000f8e00ff */
[----:B------:R-:W-:Y:S02]  /*1680*/  IMAD.U32 R11, RZ, RZ, UR7 ;  /* 0x00000007ff0b7e24 */ /* 0x000fe4000f8e00ff */
[----:B------:R-:W-:Y:S02]  /*1690*/  IMAD.MOV.U32 R8, RZ, RZ, 0x1e1 ;  /* 0x000001e1ff087424 */ /* 0x000fe400078e00ff */
[----:B------:R-:W-:Y:S02]  /*16a0*/  IMAD.MOV.U32 R12, RZ, RZ, 0x1 ;  /* 0x00000001ff0c7424 */ /* 0x000fe400078e00ff */
[----:B0-----:R-:W-:-:S07]  /*16b0*/  IMAD.MOV.U32 R13, RZ, RZ, RZ ;  /* 0x000000ffff0d7224 */ /* 0x001fce00078e00ff */
[----:B------:R-:W-:-:S07]  /*16c0*/  LEPC R20, `(.L_x_17) ;  /* 0x000000001014794e */ /* 0x000fce0000000000 */
[----:B-1---5:R-:W-:Y:S05]  /*16d0*/  CALL.ABS.NOINC R14 ;  /* 0x000000000e007343 */ /* 0x022fea0003c00000 */
.L_x_17:
[----:B------:R-:W-:-:S13]  /*16e0*/  ISETP.NE.AND P0, PT, R102, 0x3, PT ;  /* 0x000000036600780c */ /* 0x000fda0003f05270 */
[----:B------:R-:W-:Y:S05]  /*16f0*/  @!P0 BRA `(.L_x_18) ;  /* 0x0000000000048947 */ /* 0x000fea0003800000 */
[----:B------:R-:W-:Y:S01]  /*1700*/  BPT.TRAP 0x1 ;  /* 0x000000040000795c */ /* 0x000fe20000300000 */
.L_x_18:
[----:B------:R-:W0:Y:S01]  /*1710*/  S2UR UR5, SR_CgaCtaId ;  /* 0x00000000000579c3 */ /* 0x000e220000008800 */
[----:B------:R-:W-:Y:S01]  /*1720*/  UMOV UR4, 0x400 ;  /* 0x0000040000047882 */ /* 0x000fe20000000000 */
[----:B------:R-:W-:Y:S02]  /*1730*/  IMAD.U32 R0, RZ, RZ, UR40 ;  /* 0x00000028ff007e24 */ /* 0x000fe4000f8e00ff */
[----:B------:R-:W-:-:S03]  /*1740*/  IMAD.U32 R3, RZ, RZ, UR41 ;  /* 0x00000029ff037e24 */ /* 0x000fc6000f8e00ff */
[----:B------:R-:W-:Y:S01]  /*1750*/  SHF.L.U32 R0, R0, 0x1f, RZ ;  /* 0x0000001f00007819 */ /* 0x000fe200000006ff */
[----:B0-----:R-:W-:-:S06]  /*1760*/  ULEA UR4, UR5, UR4, 0x18 ;  /* 0x0000000405047291 */ /* 0x001fcc000f8ec03f */
[----:B------:R-:W-:-:S04]  /*1770*/  IMAD.U32 R6, RZ, RZ, UR4 ;  /* 0x00000004ff067e24 */ /* 0x000fc8000f8e00ff */
[----:B------:R-:W-:-:S04]  /*1780*/  IMAD R3, R3, 0x8, R6 ;  /* 0x0000000803037824 */ /* 0x000fc800078e0206 */
[----:B------:R0:W1:Y:S01]  /*1790*/  SYNCS.PHASECHK.TRANS64.TRYWAIT P1, [R3+URZ], R0 ;  /* 0x00000000030075a7 */ /* 0x000062000802017f */
[----:B------:R-:W-:Y:S05]  /*17a0*/  @!P0 BRA `(.L_x_19) ;  /* 0x0000000000048947 */ /* 0x000fea0003800000 */
[----:B------:R-:W-:Y:S01]  /*17b0*/  BPT.TRAP 0x1 ;  /* 0x000000040000795c */ /* 0x000fe20000300000 */
.L_x_19:
[----:B------:R-:W-:-:S05]  /*17c0*/  IMAD.U32 R4, RZ, RZ, UR44 ;  /* 0x0000002cff047e24 */ /* 0x000fca000f8e00ff */
[----:B------:R-:W-:Y:S01]  /*17d0*/  ISETP.GE.AND P2, PT, R4, 0x1, PT ;  /* 0x000000010400780c */ /* 0x000fe20003f46270 */
[----:B-1----:R-:W-:-:S12]  /*17e0*/  @P1 BRA `(.L_x_20) ;  /* 0x0000000000081947 */ /* 0x002fd80003800000 */
[----:B------:R-:W1:Y:S02]  /*17f0*/  SYNCS.PHASECHK.TRANS64.TRYWAIT P1, [R3+URZ], R0 ;  /* 0x00000000030075a7 */ /* 0x000e64000802017f */
[----:B-1----:R-:W-:Y:S05]  /*1800*/  @!P1 BRA `(.L_x_21) ;  /* 0x00000068000c9947 */ /* 0x002fea0003800000 */
.L_x_20:
[----:B------:R-:W-:Y:S05]  /*1810*/  WARPSYNC.ALL ;  /* 0x0000000000007948 */ /* 0x000fea0003800000 */
[----:B------:R-:W-:Y:S01]  /*1820*/  R2UR UR4, R6 ;  /* 0x00000000060472ca */ /* 0x000fe200000e0000 */
[----:B------:R-:W-:Y:S01]  /*1830*/  ULEA UR5, UR41, UR45, 0xa ;  /* 0x0000002d29057291 */ /* 0x000fe2000f8e503f */
[----:B------:R-:W-:Y:S01]  /*1840*/  WARPGROUP.ARRIVE ;  /* 0x00000000000079c5 */ /* 0x000fe20000000000 */
[----:B------:R-:W-:Y:S01]  /*1850*/  UMOV UR9, 0x40000040 ;  /* 0x4000004000097882 */ /* 0x000fe20000000000 */
[----:B------:R-:W-:-:S04]  /*1860*/  UMOV UR11, 0x40000040 ;  /* 0x40000040000b7882 */ /* 0x000fc80000000000 */
[----:B------:R-:W-:-:S05]  /*1870*/  UMOV UR8, UR5 ;  /* 0x0000000500087c82 */ /* 0x000fca0008000000 */
[----:B------:R-:W-:-:S04]  /*1880*/  UIADD3 UR4, UR4, 0x1c180, URZ ;  /* 0x0001c18004047890 */ /* 0x000fc8000fffe03f */
[----:B------:R-:W-:-:S04]  /*1890*/  USHF.R.U32.HI UR4, URZ, 0x4, UR4 ;  /* 0x000000043f047899 */ /* 0x000fc80008011604 */
[----:B------:R-:W-:-:S04]  /*18a0*/  ULOP3.LUT UR4, UR4, 0x3fff, URZ, 0xc0, !UPT ;  /* 0x00003fff04047892 */ /* 0x000fc8000f8ec03f */
[----:B------:R-:W-:-:S04]  /*18b0*/  ULOP3.LUT UR4, UR4, 0x10000, URZ, 0xfc, !UPT ;  /* 0x0001000004047892 */ /* 0x000fc8000f8efc3f */
[----:B------:R-:W-:-:S07]  /*18c0*/  ULEA UR6, UR41, UR4, 0xa ;  /* 0x0000000429067291 */ /* 0x000fce000f8e503f */
[----:B------:R-:W-:Y:S02]  /*18d0*/  UMOV UR10, UR6 ;  /* 0x00000006000a7c82 */ /* 0x000fe40008000000 */
[----:B------:R-:W-:Y:S01]  /*18e0*/  HGMMA.64x128x16.F32.BF16 R24, gdesc[UR8], RZ, !UPT, gsb0 ;  /* 0x01e00000081879f0 */ /* 0x000fe2000c0018ff */
[----:B------:R-:W-:Y:S02]  /*18f0*/  UIADD3 UR8, UR5, 0x2, URZ ;  /* 0x0000000205087890 */ /* 0x000fe4000fffe03f */
[----:B------:R-:W-:Y:S01]  /*1900*/  UIADD3 UR10, UR6, 0x2, URZ ;  /* 0x00000002060a7890 */ /* 0x000fe2000fffe03f */
[----:B------:R-:W-:Y:S01]  /*1910*/  UMOV UR9, 0x40000040 ;  /* 0x4000004000097882 */ /* 0x000fe20000000000 */
[----:B------:R-:W-:Y:S01]  /*1920*/  UMOV UR11, 0x40000040 ;  /* 0x40000040000b7882 */ /* 0x000fe20000000000 */
[----:B------:R-:W-:Y:S02]  /*1930*/  WARPGROUP.DEPBAR.LE gsb0, 0x0 ;  /* 0x00008000000079c5 */ /* 0x000fe40000010000 */
[----:B------:R-:W-:-:S06]  /*1940*/  WARPGROUP.ARRIVE ;  /* 0x00000000000079c5 */ /* 0x000fcc0000000000 */
[----:B------:R-:W-:Y:S01]  /*1950*/  HGMMA.64x128x16.F32.BF16 R24, gdesc[UR8], R24, gsb0 ;  /* 0x01e00000081879f0 */ /* 0x000fe20008001818 */
        /* <DEDUP_REMOVED lines=13> */
[----:B------:R-:W-:Y:S03]  /*1a30*/  HGMMA.64x128x16.F32.BF16 R24, gdesc[UR8], R24, gsb0 ;  /* 0x01e00000081879f0 */ /* 0x000fe60008001818 */
[----:B------:R-:W-:Y:S02]  /*1a40*/  WARPGROUP.DEPBAR.LE gsb0, 0x0 ;  /* 0x00008000000079c5 */ /* 0x000fe40000010000 */
[----:B------:R-:W-:Y:S05]  /*1a50*/  @!P2 BRA `(.L_x_22) ;  /* 0x000000040028a947 */ /* 0x000fea0003800000 */
[----:B------:R-:W-:Y:S01]  /*1a60*/  UIADD3 UR5, UR41, 0x1, URZ ;  /* 0x0000000129057890 */ /* 0x000fe2000fffe03f */
[----:B01----:R-:W-:Y:S02]  /*1a70*/  IMAD.U32 R0, RZ, RZ, UR44 ;  /* 0x0000002cff007e24 */ /* 0x003fe4000f8e00ff */
[----:B------:R-:W-:Y:S01]  /*1a80*/  IMAD.U32 R3, RZ, RZ, UR41 ;  /* 0x00000029ff037e24 */ /* 0x000fe2000f8e00ff */
[----:B------:R-:W-:-:S04]  /*1a90*/  UISETP.NE.AND UP0, UPT, UR5, 0x7, UPT ;  /* 0x000000070500788c */ /* 0x000fc8000bf05270 */
[----:B------:R-:W-:Y:S02]  /*1aa0*/  USEL UR6, URZ, 0x1, UP0 ;  /* 0x000000013f067887 */ /* 0x000fe40008000000 */
[----:B------:R-:W-:Y:S02]  /*1ab0*/  USEL UR5, UR5, URZ, UP0 ;  /* 0x0000003f05057287 */ /* 0x000fe40008000000 */
[----:B------:R-:W-:-:S06]  /*1ac0*/  ULOP3.LUT UR6, UR40, UR6, URZ, 0x3c, !UPT ;  /* 0x0000000628067292 */ /* 0x000fcc000f8e3c3f */
[----:B------:R-:W-:-:S07]  /*1ad0*/  IMAD.U32 R7, RZ, RZ, UR6 ;  /* 0x00000006ff077e24 */ /* 0x000fce000f8e00ff */
.L_x_29:
[----:B------:R-:W-:Y:S05]  /*1ae0*/  @!P0 BRA `(.L_x_23) ;  /* 0x0000000000048947 */ /* 0x000fea0003800000 */
[----:B------:R-:W-:Y:S01]  /*1af0*/  BPT.TRAP 0x1 ;  /* 0x000000040000795c */ /* 0x000fe20000300000 */
.L_x_23:
[----:B------:R-:W0:Y:S01]  /*1b00*/  S2UR UR7, SR_CgaCtaId ;  /* 0x00000000000779c3 */ /* 0x000e220000008800 */
[----:B------:R-:W-:Y:S01]  /*1b10*/  UMOV UR6, 0x400 ;  /* 0x0000040000067882 */ /* 0x000fe20000000000 */
[----:B------:R-:W-:Y:S01]  /*1b20*/  IMAD.U32 R5, RZ, RZ, UR5 ;  /* 0x00000005ff057e24 */ /* 0x000fe2000f8e00ff */
[----:B------:R-:W-:Y:S01]  /*1b30*/  SHF.L.U32 R4, R7, 0x1f, RZ ;  /* 0x0000001f07047819 */ /* 0x000fe200000006ff */
[----:B0-----:R-:W-:-:S06]  /*1b40*/  ULEA UR6, UR7, UR6, 0x18 ;  /* 0x0000000607067291 */ /* 0x001fcc000f8ec03f */
[----:B------:R-:W-:-:S04]  /*1b50*/  IMAD.U32 R6, RZ, RZ, UR6 ;  /* 0x00000006ff067e24 */ /* 0x000fc8000f8e00ff */
[----:B------:R-:W-:-:S04]  /*1b60*/  IMAD R5, R5, 0x8, R6 ;  /* 0x0000000805057824 */ /* 0x000fc800078e0206 */
[----:B------:R0:W1:Y:S01]  /*1b70*/  SYNCS.PHASECHK.TRANS64.TRYWAIT P1, [R5+URZ], R4 ;  /* 0x00000004050075a7 */ /* 0x000062000802017f */
[----:B------:R-:W-:Y:S05]  /*1b80*/  @!P0 BRA `(.L_x_24) ;  /* 0x0000000000048947 */ /* 0x000fea0003800000 */
[----:B------:R-:W-:Y:S01]  /*1b90*/  BPT.TRAP 0x1 ;  /* 0x000000040000795c */ /* 0x000fe20000300000 */
.L_x_24:
[----:B-1----:R-:W-:Y:S05]  /*1ba0*/  @P1 BRA `(.L_x_25) ;  /* 0x0000000000081947 */ /* 0x002fea0003800000 */
[----:B------:R-:W1:Y:S02]  /*1bb0*/  SYNCS.PHASECHK.TRANS64.TRYWAIT P1, [R5+URZ], R4 ;  /* 0x00000004050075a7 */ /* 0x000e64000802017f */
[----:B-1----:R-:W-:Y:S05]  /*1bc0*/  @!P1 BRA `(.L_x_26) ;  /* 0x0000006400309947 */ /* 0x002fea0003800000 */
.L_x_25:
[----:B------:R-:W-:Y:S01]  /*1bd0*/  ULEA UR6, UR5, UR45, 0xa ;  /* 0x0000002d05067291 */ /* 0x000fe2000f8e503f */
[----:B------:R-:W-:Y:S01]  /*1be0*/  WARPGROUP.ARRIVE ;  /* 0x00000000000079c5 */ /* 0x000fe20000000000 */
[----:B------:R-:W-:Y:S01]  /*1bf0*/  ULEA UR7, UR5, UR4, 0xa ;  /* 0x0000000405077291 */ /* 0x000fe2000f8e503f */
[----:B------:R-:W-:Y:S01]  /*1c00*/  UMOV UR9, 0x40000040 ;  /* 0x4000004000097882 */ /* 0x000fe20000000000 */
[----:B------:R-:W-:-:S03]  /*1c10*/  UMOV UR11, 0x40000040 ;  /* 0x40000040000b7882 */ /* 0x000fc60000000000 */
[----:B------:R-:W-:Y:S02]  /*1c20*/  UMOV UR8, UR6 ;  /* 0x0000000600087c82 */ /* 0x000fe40008000000 */
[----:B------:R-:W-:Y:S02]  /*1c30*/  UMOV UR10, UR7 ;  /* 0x00000007000a7c82 */ /* 0x000fe40008000000 */
[----:B------:R-:W-:Y:S01]  /*1c40*/  HGMMA.64x128x16.F32.BF16 R24, gdesc[UR8], R24, gsb0 ;  /* 0x01e00000081879f0 */ /* 0x000fe20008001818 */
[----:B------:R-:W-:Y:S02]  /*1c50*/  UIADD3 UR8, UR6, 0x2, URZ ;  /* 0x0000000206087890 */ /* 0x000fe4000fffe03f */
[----:B------:R-:W-:Y:S01]  /*1c60*/  UIADD3 UR10, UR7, 0x2, URZ ;  /* 0x00000002070a7890 */ /* 0x000fe2000fffe03f */
[----:B------:R-:W-:Y:S01]  /*1c70*/  UMOV UR9, 0x40000040 ;  /* 0x4000004000097882 */ /* 0x000fe20000000000 */
[----:B------:R-:W-:Y:S01]  /*1c80*/  UMOV UR11, 0x40000040 ;  /* 0x40000040000b7882 */ /* 0x000fe20000000000 */
[----:B------:R-:W-:-:S02]  /*1c90*/  WARPGROUP.DEPBAR.LE gsb0, 0x0 ;  /* 0x00008000000079c5 */ /* 0x000fc40000010000 */
        /* <DEDUP_REMOVED lines=18> */
[----:B------:R-:W-:Y:S01]  /*1dc0*/  BPT.TRAP 0x1 ;  /* 0x000000040000795c */ /* 0x000fe20000300000 */
.L_x_27:
[----:B------:R-:W-:-:S13]  /*1dd0*/  ISETP.NE.AND P1, PT, R22, RZ, PT ;  /* 0x000000ff1600720c */ /* 0x000fda0003f25270 */
[----:B01----:R-:W-:-:S04]  /*1de0*/  @P1 IMAD R4, R3, 0x8, R6 ;  /* 0x0000000803041824 */ /* 0x003fc800078e0206 */
[----:B------:R-:W-:-:S05]  /*1df0*/  @P1 VIADD R4, R4, 0x38 ;  /* 0x0000003804041836 */ /* 0x000fca0000000000 */
[----:B------:R-:W-:-:S04]  /*1e00*/  @P1 PRMT R4, R19, 0x654, R4 ;  /* 0x0000065413041816 */ /* 0x000fc80000000004 */
[----:B------:R0:W-:Y:S01]  /*1e10*/  @P1 SYNCS.ARRIVE.TRANS64.RED.A1T0 RZ, [R4+URZ], RZ ;  /* 0x000000ff04ff19a7 */ /* 0x0001e2000810043f */
[----:B------:R-:W-:-:S13]  /*1e20*/  ISETP.GT.U32.AND P1, PT, R18, 0x1, PT ;  /* 0x000000011200780c */ /* 0x000fda0003f24070 */
[----:B0-----:R-:W-:Y:S05]  /*1e30*/  @P1 BRA `(.L_x_28) ;  /* 0x0000000000041947 */ /* 0x001fea0003800000 */
[----:B------:R-:W-:Y:S01]  /*1e40*/  BPT.TRAP 0x1 ;  /* 0x000000040000795c */ /* 0x000fe20000300000 */
.L_x_28:
[----:B------:R-:W-:Y:S01]  /*1e50*/  UIADD3 UR5, UR5, 0x1, URZ ;  /* 0x0000000105057890 */ /* 0x000fe2000fffe03f */
[C---:B------:R-:W-:Y:S01]  /*1e60*/  ISETP.GT.AND P2, PT, R0.reuse, 0x1, PT ;  /* 0x000000010000780c */ /* 0x040fe20003f44270 */
[----:B------:R-:W-:Y:S02]  /*1e70*/  VIADD R3, R3, 0x1 ;  /* 0x0000000103037836 */ /* 0x000fe40000000000 */
[----:B------:R-:W-:Y:S01]  /*1e80*/  UISETP.NE.AND UP0, UPT, UR5, 0x7, UPT ;  /* 0x000000070500788c */ /* 0x000fe2000bf05270 */
[----:B------:R-:W-:Y:S02]  /*1e90*/  VIADD R0, R0, 0xffffffff ;  /* 0xffffffff00007836 */ /* 0x000fe40000000000 */
[C---:B------:R-:W-:Y:S01]  /*1ea0*/  ISETP.NE.AND P1, PT, R3.reuse, 0x7, PT ;  /* 0x000000070300780c */ /* 0x040fe20003f25270 */
[----:B------:R-:W-:Y:S02]  /*1eb0*/  USEL UR6, URZ, 0x1, UP0 ;  /* 0x000000013f067887 */ /* 0x000fe40008000000 */
[----:B------:R-:W-:Y:S01]  /*1ec0*/  USEL UR5, UR5, URZ, UP0 ;  /* 0x0000003f05057287 */ /* 0x000fe20008000000 */
[----:B------:R-:W-:-:S03]  /*1ed0*/  SEL R3, R3, RZ, P1 ;  /* 0x000000ff03037207 */ /* 0x000fc60000800000 */
[----:B------:R-:W-:Y:S01]  /*1ee0*/  LOP3.LUT R7, R7, UR6, RZ, 0x3c, !PT ;  /* 0x0000000607077c12 */ /* 0x000fe2000f8e3cff */
[----:B------:R-:W-:Y:S07]  /*1ef0*/  @P2 BRA `(.L_x_29) ;  /* 0xfffffff800f82947 */ /* 0x000fee000383ffff */
.L_x_22:
[----:B01----:R-:W0:Y:S02]  /*1f00*/  LDC R0, c[0x0][0x28c] ;  /* 0x0000a300ff007b82 */ /* 0x003e240000000800 */
[----:B0-----:R-:W-:-:S13]  /*1f10*/  ISETP.GE.AND P1, PT, R0, 0x1, PT ;  /* 0x000000010000780c */ /* 0x001fda0003f26270 */
[----:B------:R-:W-:Y:S05]  /*1f20*/  @!P1 BRA `(.L_x_30) ;  /* 0x0000000000509947 */ /* 0x000fea0003800000 */
[----:B------:R-:W-:Y:S05]  /*1f30*/  @!P0 BRA `(.L_x_31) ;  /* 0x0000000000048947 */ /* 0x000fea0003800000 */
[----:B------:R-:W-:Y:S01]  /*1f40*/  BPT.TRAP 0x1 ;  /* 0x000000040000795c */ /* 0x000fe20000300000 */
.L_x_31:
[----:B------:R-:W-:Y:S01]  /*1f50*/  ISETP.NE.AND P0, PT, R22, RZ, PT ;  /* 0x000000ff1600720c */ /* 0x000fe20003f05270 */
[----:B------:R-:W-:Y:S01]  /*1f60*/  BSSY B0, `(.L_x_32) ;  /* 0x000000e000007945 */ /* 0x000fe20003800000 */
[----:B------:R-:W-:-:S11]  /*1f70*/  ISETP.GT.U32.AND P1, PT, R18, 0x1, PT ;  /* 0x000000011200780c */ /* 0x000fd60003f24070 */
[----:B------:R-:W-:Y:S05]  /*1f80*/  @!P0 BRA `(.L_x_33) ;  /* 0x00000000002c8947 */ /* 0x000fea0003800000 */
[----:B------:R-:W-:-:S04]  /*1f90*/  UIADD3 UR6, UR44, UR41, URZ ;  /* 0x000000292c067290 */ /* 0x000fc8000fffe03f */
[----:B------:R-:W-:-:S04]  /*1fa0*/  UIMAD.WIDE.U32 UR4, UR6, 0x24924925, URZ ;  /* 0x24924925060478a5 */ /* 0x000fc8000f8e003f */
[----:B------:R-:W-:-:S04]  /*1fb0*/  UIADD3 UR4, UR6, -UR5, URZ ;  /* 0x8000000506047290 */ /* 0x000fc8000fffe03f */
[----:B------:R-:W-:-:S04]  /*1fc0*/  ULEA.HI UR4, UR4, UR5, URZ, 0x1f ;  /* 0x0000000504047291 */ /* 0x000fc8000f8ff83f */
[----:B------:R-:W-:-:S04]  /*1fd0*/  USHF.R.U32.HI UR4, URZ, 0x2, UR4 ;  /* 0x000000023f047899 */ /* 0x000fc80008011604 */
[----:B------:R-:W-:-:S06]  /*1fe0*/  UIMAD UR4, UR4, -0x7, UR6 ;  /* 0xfffffff9040478a4 */ /* 0x000fcc000f8e0206 */
[----:B------:R-:W-:-:S04]  /*1ff0*/  IMAD.U32 R3, RZ, RZ, UR4 ;  /* 0x00000004ff037e24 */ /* 0x000fc8000f8e00ff */
[----:B------:R-:W-:-:S04]  /*2000*/  IMAD R0, R3, 0x8, R6 ;  /* 0x0000000803007824 */ /* 0x000fc800078e0206 */
[----:B------:R-:W-:-:S05]  /*2010*/  VIADD R0, R0, 0x38 ;  /* 0x0000003800007836 */ /* 0x000fca0000000000 */
[----:B------:R-:W-:-:S04]  /*2020*/  PRMT R0, R19, 0x654, R0 ;  /* 0x0000065413007816 */ /* 0x000fc80000000000 */
[----:B------:R0:W-:Y:S03]  /*2030*/  SYNCS.ARRIVE.TRANS64.RED.A1T0 RZ, [R0+URZ], RZ ;  /* 0x000000ff00ff79a7 */ /* 0x0001e6000810043f */
.L_x_33:
[----:B------:R-:W-:Y:S05]  /*2040*/  BSYNC B0 ;  /* 0x0000000000007941 */ /* 0x000fea0003800000 */
.L_x_32:
[----:B------:R-:W-:Y:S05]  /*2050*/  @P1 BRA `(.L_x_30) ;  /* 0x0000000000041947 */ /* 0x000fea0003800000 */
[----:B------:R-:W-:Y:S01]  /*2060*/  BPT.TRAP 0x1 ;  /* 0x000000040000795c */ /* 0x000fe20000300000 */
.L_x_30:
[----:B------:R-:W-:Y:S01]  /*2070*/  UISETP.GE.U32.AND UP1, UPT, UR43, 0x7, UPT ;  /* 0x000000072b00788c */ /* 0x000fe2000bf26070 */
[----:B------:R-:W-:Y:S01]  /*2080*/  IMAD.SHL.U32 R100, R100, 0x80, RZ ;  /* 0x0000008064647824 */ /* 0x000fe200078e00ff */
[----:B------:R-:W-:Y:S01]  /*2090*/  UIADD3 UR41, UR43, UR41, URZ ;  /* 0x000000292b297290 */ /* 0x000fe2000fffe03f */
[----:B------:R-:W-:Y:S01]  /*20a0*/  SHF.R.S32.HI R11, RZ, 0x1f, R101 ;  /* 0x0000001fff0b7819 */ /* 0x000fe20000011465 */
[----:B------:R-:W-:Y:S01]  /*20b0*/  ULDC UR10, c[0x0][0x288] ;  /* 0x0000a200000a7ab9 */ /* 0x000fe20000000800 */
[----:B------:R-:W-:Y:S01]  /*20c0*/  IMAD.SHL.U32 R6, R103, 0x80, RZ ;  /* 0x0000008067067824 */ /* 0x000fe200078e00ff */
[C---:B------:R-:W-:Y:S01]  /*20d0*/  LOP3.LUT R8, R100.reuse, 0x6, R95, 0xf8, !PT ;  /* 0x0000000664087812 */ /* 0x040fe200078ef85f */
[----:B------:R-:W-:Y:S01]  /*20e0*/  UISETP.GT.U32.AND UP0, UPT, UR41, 0x6, UPT ;  /* 0x000000062900788c */ /* 0x000fe2000bf04070 */
[----:B------:R-:W-:Y:S01]  /*20f0*/  ISETP.GE.AND P0, PT, R100, UR10, PT ;  /* 0x0000000a64007c0c */ /* 0x000fe2000bf06270 */
[----:B------:R-:W-:Y:S01]  /*2100*/  ULDC.64 UR6, c[0x0][0x5d0] ;  /* 0x0001740000067ab9 */ /* 0x000fe20000000a00 */
[----:B------:R-:W-:Y:S01]  /*2110*/  ULDC UR11, c[0x0][0x284] ;  /* 0x0000a100000b7ab9 */ /* 0x000fe20000000800 */
[----:B------:R-:W-:Y:S01]  /*2120*/  @UP1 UIMAD.WIDE.U32 UR4, UR41, 0x24924925, URZ ;  /* 0x24924925290418a5 */ /* 0x000fe2000f8e003f */
[----:B------:R-:W-:Y:S01]  /*2130*/  SHF.R.S32.HI R9, RZ, 0x1f, R8 ;  /* 0x0000001fff097819 */ /* 0x000fe20000011408 */
[----:B0-----:R-:W-:Y:S01]  /*2140*/  IMAD R0, R11, UR6, RZ ;  /* 0x000000060b007c24 */ /* 0x001fe2000f8e02ff */
[----:B------:R-:W-:Y:S01]  /*2150*/  UISETP.LT.U32.AND UP0, UPT, UR43, 0x7, UP0 ;  /* 0x000000072b00788c */ /* 0x000fe20008701070 */
[----:B------:R-:W-:Y:S01]  /*2160*/  ISETP.GE.OR P0, PT, R6, UR11, P0 ;  /* 0x0000000b06007c0c */ /* 0x000fe20008706670 */
[----:B------:R-:W-:Y:S01]  /*2170*/  @UP1 UIADD3 UR4, UR41, -UR5, URZ ;  /* 0x8000000529041290 */ /* 0x000fe2000fffe03f */
[C---:B------:R-:W-:Y:S01]  /*2180*/  IMAD R3, R101.reuse, UR7, R0 ;  /* 0x0000000765037c24 */ /* 0x040fe2000f8e0200 */
[----:B------:R-:W-:Y:S01]  /*2190*/  ULDC.64 UR8, c[0x0][0x5c8] ;  /* 0x0001720000087ab9 */ /* 0x000fe20000000a00 */
[----:B------:R-:W-:Y:S01]  /*21a0*/  IMAD.WIDE.U32 R4, R101, UR6, R8 ;  /* 0x0000000665047c25 */ /* 0x000fe2000f8e0008 */
[----:B------:R-:W-:-:S02]  /*21b0*/  USEL UR6, URZ, 0x1, !UP0 ;  /* 0x000000013f067887 */ /* 0x000fc4000c000000 */
[----:B------:R-:W-:Y:S01]  /*21c0*/  @UP1 ULEA.HI UR4, UR4, UR5, URZ, 0x1f ;  /* 0x0000000504041291 */ /* 0x000fe2000f8ff83f */
[----:B------:R-:W-:Y:S01]  /*21d0*/  IMAD.WIDE R104, R103, 0x80, R88 ;  /* 0x0000008067687825 */ /* 0x000fe200078e0258 */
[----:B------:R-:W-:Y:S02]  /*21e0*/  ULOP3.LUT UR40, UR40, UR6, URZ, 0x3c, !UPT ;  /* 0x0000000628287292 */ /* 0x000fe4000f8e3c3f */
[----:B------:R-:W-:Y:S01]  /*21f0*/  @UP1 USHF.R.U32.HI UR4, URZ, 0x2, UR4 ;  /* 0x000000023f041899 */ /* 0x000fe20008011604 */
[----:B------:R-:W-:Y:S02]  /*2200*/  IMAD.IADD R5, R5, 0x1, R3 ;  /* 0x0000000105057824 */ /* 0x000fe400078e0203 */
[----:B------:R-:W-:Y:S01]  /*2210*/  IMAD R3, R105, UR8, RZ ;  /* 0x0000000869037c24 */ /* 0x000fe2000f8e02ff */
[----:B------:R-:W-:Y:S01]  /*2220*/  @UP1 ULOP3.LUT UR40, UR40, 0x1, UR4, 0x78, !UPT ;  /* 0x0000000128281892 */ /* 0x000fe2000f8e7804 */
[----:B------:R-:W-:-:S04]  /*2230*/  IMAD.WIDE.U32 R106, R104, UR8, R4 ;  /* 0x00000008686a7c25 */ /* 0x000fc8000f8e0004 */
[----:B------:R-:W-:Y:S02]  /*2240*/  IMAD R7, R104, UR9, R3 ;  /* 0x0000000968077c24 */ /* 0x000fe4000f8e0203 */
[----:B------:R-:W-:Y:S01]  /*2250*/  IMAD.MOV.U32 R0, RZ, RZ, -0x1 ;  /* 0xffffffffff007424 */ /* 0x000fe200078e00ff */
[----:B------:R-:W-:Y:S06]  /*2260*/  @P0 BRA `(.L_x_34) ;  /* 0x00000040001c0947 */ /* 0x000fec0003800000 */
[----:B-----5:R-:W-:Y:S01]  /*2270*/  FSETP.NEU.AND P0, PT, R90, RZ, PT ;  /* 0x000000ff5a00720b */ /* 0x020fe20003f0d000 */
[----:B------:R-:W-:Y:S01]  /*2280*/  IMAD.IADD R4, R94, 0x1, -R100 ;  /* 0x000000015e047824 */ /* 0x000fe200078e0a64 */
[----:B------:R-:W-:Y:S01]  /*2290*/  BSSY B0, `(.L_x_34) ;  /* 0x0000404000007945 */ /* 0x000fe20003800000 */
[----:B------:R-:W-:Y:S02]  /*22a0*/  IMAD.IADD R3, R99, 0x1, -R6 ;  /* 0x0000000163037824 */ /* 0x000fe400078e0a06 */
[----:B------:R-:W-:Y:S01]  /*22b0*/  IMAD.IADD R103, R107, 0x1, R7 ;  /* 0x000000016b677824 */ /* 0x000fe200078e0207 */
[----:B------:R-:W-:-:S04]  /*22c0*/  ISETP.GT.AND P2, PT, R4, RZ, PT ;  /* 0x000000ff0400720c */ /* 0x000fc80003f44270 */
[----:B------:R-:W-:-:S03]  /*22d0*/  ISETP.GT.AND P1, PT, R3, RZ, P2 ;  /* 0x000000ff0300720c */ /* 0x000fc60001724270 */
[----:B------:R-:W-:Y:S10]  /*22e0*/  @!P0 BRA `(.L_x_35) ;  /* 0x0000002c00288947 */ /* 0x000ff40003800000 */
[----:B------:R-:W0:Y:S01]  /*22f0*/  LDC.64 R110, c[0x0][0x5b8] ;  /* 0x00016e00ff6e7b82 */ /* 0x000e220000000a00 */
[----:B------:R-:W-:-:S07]  /*2300*/  ULDC.64 UR4, c[0x0][0x5c0] ;  /* 0x0001700000047ab9 */ /* 0x000fce0000000a00 */
[----:B------:R-:W1:Y:S08]  /*2310*/  LDC.64 R112, c[0x0][0x5b0] ;  /* 0x00016c00ff707b82 */ /* 0x000e700000000a00 */
[----:B------:R-:W2:Y:S01]  /*2320*/  LDC.64 R114, c[0x0][0x5a8] ;  /* 0x00016a00ff727b82 */ /* 0x000ea20000000a00 */
[-C--:B0-----:R-:W-:Y:S02]  /*2330*/  IMAD R6, R11, R110.reuse, RZ ;  /* 0x0000006e0b067224 */ /* 0x081fe400078e02ff */
[----:B------:R-:W-:-:S04]  /*2340*/  IMAD.WIDE.U32 R108, R101, R110, R8 ;  /* 0x0000006e656c7225 */ /* 0x000fc800078e0008 */
[----:B------:R-:W-:Y:S02]  /*2350*/  IMAD R107, R101, R111, R6 ;  /* 0x0000006f656b7224 */ /* 0x000fe400078e0206 */
[-C--:B-1----:R-:W-:Y:S02]  /*2360*/  IMAD R5, R105, R112.reuse, RZ ;  /* 0x0000007069057224 */ /* 0x082fe400078e02ff */
[----:B------:R-:W-:Y:S02]  /*2370*/  IMAD.IADD R13, R109, 0x1, R107 ;  /* 0x000000016d0d7824 */ /* 0x000fe400078e026b */
[----:B------:R-:W-:Y:S02]  /*2380*/  IMAD.MOV.U32 R12, RZ, RZ, R108 ;  /* 0x000000ffff0c7224 */ /* 0x000fe400078e006c */
[C---:B------:R-:W-:Y:S02]  /*2390*/  IMAD R111, R104.reuse, R113, R5 ;  /* 0x00000071686f7224 */ /* 0x040fe400078e0205 */
[----:B------:R-:W-:-:S04]  /*23a0*/  IMAD.WIDE.U32 R6, R104, R112, R12 ;  /* 0x0000007068067225 */ /* 0x000fc800078e000c */
[----:B------:R-:W-:Y:S01]  /*23b0*/  IMAD.IADD R5, R7, 0x1, R111 ;  /* 0x0000000107057824 */ /* 0x000fe200078e026f */
[----:B--2---:R-:W-:-:S04]  /*23c0*/  LEA R14, P0, R6, R114, 0x1 ;  /* 0x00000072060e7211 */ /* 0x004fc800078008ff */
[----:B------:R-:W-:-:S05]  /*23d0*/  LEA.HI.X R15, R6, R115, R5, 0x1, P0 ;  /* 0x00000073060f7211 */ /* 0x000fca00000f0c05 */
[----:B------:R0:W2:Y:S01]  /*23e0*/  @P1 LDG.E.LTC128B.U16 R5, desc[UR38][R14.64] ;  /* 0x000000260e051981 */ /* 0x0000a2000c1e1520 */
[----:B------:R-:W-:Y:S01]  /*23f0*/  LEA R10, P0, R106, UR4, 0x1 ;  /* 0x000000046a0a7c11 */ /* 0x000fe2000f8008ff */
[----:B------:R-:W-:Y:S01]  /*2400*/  IMAD.WIDE.U32 R6, R104, R112, R8 ;  /* 0x0000007068067225 */ /* 0x000fe200078e0008 */
[----:B------:R-:W-:Y:S03]  /*2410*/  BSSY B1, `(.L_x_36) ;  /* 0x0000012000017945 */ /* 0x000fe60003800000 */
[----:B------:R-:W-:Y:S02]  /*2420*/  IMAD.IADD R7, R111, 0x1, R7 ;  /* 0x000000016f077824 */ /* 0x000fe400078e0207 */
[----:B------:R-:W-:Y:S01]  /*2430*/  IMAD.WIDE.U32 R20, R101, R110, R6 ;  /* 0x0000006e65147225 */ /* 0x000fe200078e0006 */
[----:B0-----:R-:W-:-:S03]  /*2440*/  SHF.L.U64.HI R15, R112, 0x3, R113 ;  /* 0x00000003700f7819 */ /* 0x001fc60000010271 */
[----:B------:R-:W-:Y:S01]  /*2450*/  IMAD.IADD R7, R107, 0x1, R21 ;  /* 0x000000016b077824 */ /* 0x000fe200078e0215 */
[----:B------:R-:W-:Y:S01]  /*2460*/  LEA R6, P4, R20, R114, 0x1 ;  /* 0x0000007214067211 */ /* 0x000fe200078808ff */
[----:B------:R-:W-:-:S03]  /*2470*/  IMAD.SHL.U32 R14, R112, 0x8, RZ ;  /* 0x00000008700e7824 */ /* 0x000fc600078e00ff */
[----:B------:R-:W-:Y:S01]  /*2480*/  LEA.HI.X R7, R20, R115, R7, 0x1, P4 ;  /* 0x0000007314077211 */ /* 0x000fe200020f0c07 */
[----:B--2---:R-:W-:-:S04]  /*2490*/  IMAD.U32 R11, R5, 0x10000, RZ ;  /* 0x00010000050b7824 */ /* 0x004fc800078e00ff */
[----:B------:R-:W-:-:S04]  /*24a0*/  FMUL R11, R11, R90 ;  /* 0x0000005a0b0b7220 */ /* 0x000fc80000400000 */
[----:B------:R-:W-:Y:S01]  /*24b0*/  FFMA R24, R24, R23, R11 ;  /* 0x0000001718187223 */ /* 0x000fe2000000000b */
[----:B------:R-:W-:Y:S02]  /*24c0*/  LEA.HI.X R11, R106, UR5, R103, 0x1, P0 ;  /* 0x000000056a0b7c11 */ /* 0x000fe400080f0c67 */
[----:B------:R-:W-:Y:S02]  /*24d0*/  ISETP.GT.AND P0, PT, R4, 0x1, PT ;  /* 0x000000010400780c */ /* 0x000fe40003f04270 */
[----:B------:R-:W-:Y:S02]  /*24e0*/  F2FP.BF16.F32.PACK_AB R24, RZ, R24 ;  /* 0x00000018ff18723e */ /* 0x000fe400000010ff */
[----:B------:R-:W-:-:S03]  /*24f0*/  ISETP.GT.AND P3, PT, R3, RZ, P0 ;  /* 0x000000ff0300720c */ /* 0x000fc60000764270 */
[----:B------:R0:W-:Y:S10]  /*2500*/  @P1 STG.E.U16 desc[UR38][R10.64], R24 ;  /* 0x000000180a001986 */ /* 0x0001f4000c101526 */
[----:B------:R-:W-:Y:S05]  /*2510*/  @!P3 BRA `(.L_x_37) ;  /* 0x000000000004b947 */ /* 0x000fea0003800000 */
[----:B------:R1:W5:Y:S02]  /*2520*/  LDG.E.LTC128B.U16 R5, desc[UR38][R6.64+0x2] ;  /* 0x0000022606057981 */ /* 0x000364000c1e1520 */
.L_x_37:
[----:B------:R-:W-:Y:S05]  /*2530*/  BSYNC B1 ;  /* 0x0000000000017941 */ /* 0x000fea0003800000 */
.L_x_36:
[----:B-----5:R-:W-:Y:S01]  /*2540*/  IMAD.U32 R103, R5, 0x10000, RZ ;  /* 0x0001000005677824 */ /* 0x020fe200078e00ff */
[----:B------:R-:W-:Y:S01]  /*2550*/  ISETP.GT.AND P2, PT, R3, 0x8, P2 ;  /* 0x000000080300780c */ /* 0x000fe20001744270 */
[----:B------:R-:W-:Y:S01]  /*2560*/  IMAD.WIDE.U32 R20, R104, R112, R14 ;  /* 0x0000007068147225 */ /* 0x000fe200078e000e */
[----:B0-----:R-:W-:-:S03]  /*2570*/  PRMT R24, R5, 0x7610, R24 ;  /* 0x0000761005187816 */ /* 0x001fc60000000018 */
[----:B------:R-:W-:Y:S01]  /*2580*/  FMUL R12, R103, R90 ;  /* 0x0000005a670c7220 */ /* 0x000fe20000400000 */
[----:B------:R-:W-:Y:S01]  /*2590*/  IMAD.IADD R111, R111, 0x1, R21 ;  /* 0x000000016f6f7824 */ /* 0x000fe200078e0215 */
[----:B------:R-:W-:Y:S02]  /*25a0*/  IADD3 R108, P1, R108, R20, RZ ;  /* 0x000000146c6c7210 */ /* 0x000fe40007f3e0ff */
[----:B------:R-:W-:-:S03]  /*25b0*/  FFMA R12, R25, R23, R12 ;  /* 0x00000017190c7223 */ /* 0x000fc6000000000c */
[----:B------:R-:W-:Y:S02]  /*25c0*/  IMAD.X R13, R111, 0x1, R13, P1 ;  /* 0x000000016f0d7824 */ /* 0x000fe400008e060d */
[----:B------:R-:W-:Y:S02]  /*25d0*/  F2FP.BF16.F32.PACK_AB R12, RZ, R12 ;  /* 0x0000000cff0c723e */ /* 0x000fe400000010ff */
[----:B------:R-:W-:Y:S02]  /*25e0*/  LEA R14, P1, R108, R114, 0x1 ;  /* 0x000000726c0e7211 */ /* 0x000fe400078208ff */
[----:B------:R-:W-:Y:S02]  /*25f0*/  PRMT R21, R12, 0x7610, R21 ;  /* 0x000076100c157816 */ /* 0x000fe40000000015 */
[----:B------:R-:W-:-:S03]  /*2600*/  LEA.HI.X R15, R108, R115, R13, 0x1, P1 ;  /* 0x000000736c0f7211 */ /* 0x000fc600008f0c0d */
[----:B------:R0:W-:Y:S04]  /*2610*/  @P3 STG.E.U16 desc[UR38][R10.64+0x2], R21 ;  /* 0x000002150a003986 */ /* 0x0001e8000c101526 */
[----:B------:R-:W2:Y:S01]  /*2620*/  @P2 LDG.E.LTC128B.U16 R24, desc[UR38][R14.64] ;  /* 0x000000260e182981 */ /* 0x000ea2000c1e1520 */
[----:B------:R-:W-:Y:S01]  /*2630*/  IADD3 R20, P1, R8, R20, RZ ;  /* 0x0000001408147210 */ /* 0x000fe20007f3e0ff */
[----:B------:R-:W-:Y:S01]  /*2640*/  BSSY B1, `(.L_x_38) ;  /* 0x0000011000017945 */ /* 0x000fe20003800000 */
[----:B------:R-:W-:Y:S02]  /*2650*/  SHF.L.U64.HI R13, R91, 0x1, R92 ;  /* 0x000000015b0d7819 */ /* 0x000fe4000001025c */
[----:B------:R-:W-:Y:S01]  /*2660*/  ISETP.GT.AND P0, PT, R3, 0x8, P0 ;  /* 0x000000080300780c */ /* 0x000fe20000704270 */
[----:B0-----:R-:W-:Y:S01]  /*2670*/  IMAD.X R21, R9, 0x1, R111, P1 ;  /* 0x0000000109157824 */ /* 0x001fe200008e066f */
[----:B------:R-:W-:Y:S01]  /*2680*/  LEA R12, P1, R91, R10, 0x1 ;  /* 0x0000000a5b0c7211 */ /* 0x000fe200078208ff */
[----:B------:R-:W-:-:S04]  /*2690*/  IMAD.WIDE.U32 R20, R101, R110, R20 ;  /* 0x0000006e65147225 */ /* 0x000fc800078e0014 */
[----:B------:R-:W-:Y:S01]  /*26a0*/  IMAD.X R13, R13, 0x1, R11, P1 ;  /* 0x000000010d0d7824 */ /* 0x000fe200008e060b */
[----:B------:R-:W-:Y:S01]  /*26b0*/  LEA R8, P3, R20, R114, 0x1 ;  /* 0x0000007214087211 */ /* 0x000fe200078608ff */
[----:B------:R-:W-:-:S05]  /*26c0*/  IMAD.IADD R9, R107, 0x1, R21 ;  /* 0x000000016b097824 */ /* 0x000fca00078e0215 */
[----:B------:R-:W-:Y:S01]  /*26d0*/  LEA.HI.X R9, R20, R115, R9, 0x1, P3 ;  /* 0x0000007314097211 */ /* 0x000fe200018f0c09 */
[----:B--2---:R-:W-:-:S04]  /*26e0*/  IMAD.U32 R5, R24, 0x10000, RZ ;  /* 0x0001000018057824 */ /* 0x004fc800078e00ff */
[----:B------:R-:W-:-:S04]  /*26f0*/  FMUL R5, R5, R90 ;  /* 0x0000005a05057220 */ /* 0x000fc80000400000 */
[----:B------:R-:W-:-:S05]  /*2700*/  FFMA R5, R26, R23, R5 ;  /* 0x000000171a057223 */ /* 0x000fca0000000005 */
[----:B------:R-:W-:-:S05]  /*2710*/  F2FP.BF16.F32.PACK_AB R5, RZ, R5 ;  /* 0x00000005ff05723e */ /* 0x000fca00000010ff */
[----:B------:R0:W-:Y:S01]  /*2720*/  @P2 STG.E.U16 desc[UR38][R12.64], R5 ;  /* 0x000000050c002986 */ /* 0x0001e2000c101526 */
[----:B------:R-:W-:Y:S05]  /*2730*/  @!P0 BRA `(.L_x_39) ;  /* 0x0000000000048947 */ /* 0x000fea0003800000 */
[----:B------:R2:W5:Y:S02]  /*2740*/  LDG.E.LTC128B.U16 R24, desc[UR38][R8.64+0x2] ;  /* 0x0000022608187981 */ /* 0x000564000c1e1520 */
.L_x_39:
[----:B------:R-:W-:Y:S05]  /*2750*/  BSYNC B1 ;  /* 0x0000000000017941 */ /* 0x000fea0003800000 */
.L_x_38:
[----:B0----5:R-:W-:Y:S01]  /*2760*/  IMAD.U32 R5, R24, 0x10000, RZ ;  /* 0x0001000018057824 */ /* 0x021fe200078e00ff */
[----:B------:R-:W-:Y:S01]  /*2770*/  ISETP.GT.AND P1, PT, R4, 0x8, PT ;  /* 0x000000080400780c */ /* 0x000fe20003f24270 */
[----:B------:R-:W-:Y:S02]  /*2780*/  BSSY B1, `(.L_x_40) ;  /* 0x0000008000017945 */ /* 0x000fe40003800000 */
[----:B------:R-:W-:Y:S01]  /*2790*/  FMUL R14, R5, R90 ;  /* 0x0000005a050e7220 */ /* 0x000fe20000400000 */
[----:B------:R-:W-:-:S03]  /*27a0*/  ISETP.GT.AND P2, PT, R3, RZ, P1 ;  /* 0x000000ff0300720c */ /* 0x000fc60000f44270 */
[----:B------:R-:W-:-:S05]  /*27b0*/  FFMA R14, R27, R23, R14 ;  /* 0x000000171b0e7223 */ /* 0x000fca000000000e */
[----:B------:R-:W-:-:S05]  /*27c0*/  F2FP.BF16.F32.PACK_AB R14, RZ, R14 ;  /* 0x0000000eff0e723e */ /* 0x000fca00000010ff */
[----:B------:R0:W-:Y:S01]  /*27d0*/  @P0 STG.E.U16 desc[UR38][R12.64+0x2], R14 ;  /* 0x0000020e0c000986 */ /* 0x0001e2000c101526 */
[----:B------:R-:W-:Y:S05]  /*27e0*/  @!P2 BRA `(.L_x_41) ;  /* 0x000000000004a947 */ /* 0x000fea0003800000 */
[----:B------:R3:W5:Y:S02]  /*27f0*/  LDG.E.LTC128B.U16 R24, desc[UR38][R6.64+0x10] ;  /* 0x0000102606187981 */ /* 0x000764000c1e1520 */
.L_x_41:
[----:B------:R-:W-:Y:S05]  /*2800*/  BSYNC B1 ;  /* 0x0000000000017941 */ /* 0x000fea0003800000 */
.L_x_40:
[----:B-----5:R-:W-:Y:S01]  /*2810*/  IMAD.U32 R5, R24, 0x10000, RZ ;  /* 0x0001000018057824 */ /* 0x020fe200078e00ff */
        /* <DEDUP_REMOVED lines=9> */
.L_x_43:
[----:B------:R-:W-:Y:S05]  /*28b0*/  BSYNC B1 ;  /* 0x0000000000017941 */ /* 0x000fea0003800000 */
.L_x_42:
[----:B----45:R-:W-:Y:S01]  /*28c0*/  IMAD.U32 R5, R24, 0x10000, RZ ;  /* 0x0001000018057824 */ /* 0x030fe200078e00ff */
[----:B------:R-:W-:Y:S01]  /*28d0*/  ISETP.GT.AND P1, PT, R3, 0x8, P1 ;  /* 0x000000080300780c */ /* 0x000fe20000f24270 */
[----:B------:R-:W-:Y:S02]  /*28e0*/  BSSY B1, `(.L_x_44) ;  /* 0x0000007000017945 */ /* 0x000fe40003800000 */
[----:B0-----:R-:W-:-:S04]  /*28f0*/  FMUL R14, R5, R90 ;  /* 0x0000005a050e7220 */ /* 0x001fc80000400000 */
[----:B------:R-:W-:-:S05]  /*2900*/  FFMA R14, R29, R23, R14 ;  /* 0x000000171d0e7223 */ /* 0x000fca000000000e */
[----:B------:R-:W-:-:S05]  /*2910*/  F2FP.BF16.F32.PACK_AB R14, RZ, R14 ;  /* 0x0000000eff0e723e */ /* 0x000fca00000010ff */
[----:B------:R0:W-:Y:S01]  /*2920*/  @P3 STG.E.U16 desc[UR38][R10.64+0x12], R14 ;  /* 0x0000120e0a003986 */ /* 0x0001e2000c101526 */
[----:B------:R-:W-:Y:S05]  /*2930*/  @!P1 BRA `(.L_x_45) ;  /* 0x0000000000049947 */ /* 0x000fea0003800000 */
[----:B------:R4:W5:Y:S02]  /*2940*/  LDG.E.LTC128B.U16 R24, desc[UR38][R8.64+0x10] ;  /* 0x0000102608187981 */ /* 0x000964000c1e1520 */
.L_x_45:
[----:B------:R-:W-:Y:S05]  /*2950*/  BSYNC B1 ;  /* 0x0000000000017941 */ /* 0x000fea0003800000 */
.L_x_44:
[----:B-----5:R-:W-:Y:S01]  /*2960*/  IMAD.U32 R5, R24, 0x10000, RZ ;  /* 0x0001000018057824 */ /* 0x020fe200078e00ff */
[----:B------:R-:W-:Y:S01]  /*2970*/  ISETP.GT.AND P0, PT, R3, 0x8, P0 ;  /* 0x000000080300780c */ /* 0x000fe20000704270 */
[----:B------:R-:W-:Y:S02]  /*2980*/  BSSY B1, `(.L_x_46) ;  /* 0x0000007000017945 */ /* 0x000fe40003800000 */
[----:B------:R-:W-:-:S04]  /*2990*/  FMUL R5, R5, R90 ;  /* 0x0000005a05057220 */ /* 0x000fc80000400000 */
[----:B------:R-:W-:-:S05]  /*29a0*/  FFMA R5, R30, R23, R5 ;  /* 0x000000171e057223 */ /* 0x000fca0000000005 */
[----:B------:R-:W-:-:S05]  /*29b0*/  F2FP.BF16.F32.PACK_AB R5, RZ, R5 ;  /* 0x00000005ff05723e */ /* 0x000fca00000010ff */
[----:B------:R0:W-:Y:S01]  /*29c0*/  @P1 STG.E.U16 desc[UR38][R12.64+0x10], R5 ;  /* 0x000010050c001986 */ /* 0x0001e2000c101526 */
[----:B------:R-:W-:Y:S05]  /*29d0*/  @!P0 BRA `(.L_x_47) ;  /* 0x0000000000048947 */ /* 0x000fea0003800000 */
[----:B------:R0:W5:Y:S02]  /*29e0*/  LDG.E.LTC128B.U16 R24, desc[UR38][R8.64+0x12] ;  /* 0x0000122608187981 */ /* 0x000164000c1e1520 */
.L_x_47:
[----:B------:R-:W-:Y:S05]  /*29f0*/  BSYNC B1 ;  /* 0x0000000000017941 */ /* 0x000fea0003800000 */
.L_x_46:
        /* <DEDUP_REMOVED lines=10> */
.L_x_49:
[----:B------:R-:W-:Y:S05]  /*2aa0*/  BSYNC B1 ;  /* 0x0000000000017941 */ /* 0x000fea0003800000 */
.L_x_48:
        /* <DEDUP_REMOVED lines=10> */
.L_x_51:
[----:B------:R-:W-:Y:S05]  /*2b50*/  BSYNC B1 ;  /* 0x0000000000017941 */ /* 0x000fea0003800000 */
.L_x_50:
[----:B0----5:R-:W-:Y:S01]  /*2b60*/  IMAD.U32 R5, R24, 0x10000, RZ ;  /* 0x0001000018057824 */ /* 0x021fe200078e00ff */
        /* <DEDUP_REMOVED lines=8> */
.L_x_53:
[----:B------:R-:W-:Y:S05]  /*2bf0*/  BSYNC B1 ;  /* 0x0000000000017941 */ /* 0x000fea0003800000 */
.L_x_52:
        /* <DEDUP_REMOVED lines=9> */
.L_x_55:
[----:B------:R-:W-:Y:S05]  /*2c90*/  BSYNC B1 ;  /* 0x0000000000017941 */ /* 0x000fea0003800000 */
.L_x_54:
        /* <DEDUP_REMOVED lines=10> */
.L_x_57:
[----:B------:R-:W-:Y:S05]  /*2d40*/  BSYNC B1 ;  /* 0x0000000000017941 */ /* 0x000fea0003800000 */
.L_x_56:
        /* <DEDUP_REMOVED lines=10> */
.L_x_59:
[----:B------:R-:W-:Y:S05]  /*2df0*/  BSYNC B1 ;  /* 0x0000000000017941 */ /* 0x000fea0003800000 */
.L_x_58:
        /* <DEDUP_REMOVED lines=9> */
.L_x_61:
[----:B------:R-:W-:Y:S05]  /*2e90*/  BSYNC B1 ;  /* 0x0000000000017941 */ /* 0x000fea0003800000 */
.L_x_60:
        /* <DEDUP_REMOVED lines=9> */
.L_x_63:
[----:B------:R-:W-:Y:S05]  /*2f30*/  BSYNC B1 ;  /* 0x0000000000017941 */ /* 0x000fea0003800000 */
.L_x_62:
        /* <DEDUP_REMOVED lines=10> */
.L_x_65:
[----:B------:R-:W-:Y:S05]  /*2fe0*/  BSYNC B1 ;  /* 0x0000000000017941 */ /* 0x000fea0003800000 */
.L_x_64:
        /* <DEDUP_REMOVED lines=10> */
.L_x_67:
[----:B------:R-:W-:Y:S05]  /*3090*/  BSYNC B1 ;  /* 0x0000000000017941 */ /* 0x000fea0003800000 */
.L_x_66:
        /* <DEDUP_REMOVED lines=9> */
.L_x_69:
[----:B------:R-:W-:Y:S05]  /*3130*/  BSYNC B1 ;  /* 0x0000000000017941 */ /* 0x000fea0003800000 */
.L_x_68:
        /* <DEDUP_REMOVED lines=9> */
.L_x_71:
[----:B------:R-:W-:Y:S05]  /*31d0*/  BSYNC B1 ;  /* 0x0000000000017941 */ /* 0x000fea0003800000 */
.L_x_70:
        /* <DEDUP_REMOVED lines=10> */
.L_x_73:
[----:B------:R-:W-:Y:S05]  /*3280*/  BSYNC B1 ;  /* 0x0000000000017941 */ /* 0x000fea0003800000 */
.L_x_72:
        /* <DEDUP_REMOVED lines=10> */
.L_x_75:
[----:B------:R-:W-:Y:S05]  /*3330*/  BSYNC B1 ;  /* 0x0000000000017941 */ /* 0x000fea0003800000 */
.L_x_74:
        /* <DEDUP_REMOVED lines=9> */
.L_x_77:
[----:B------:R-:W-:Y:S05]  /*33d0*/  BSYNC B1 ;  /* 0x0000000000017941 */ /* 0x000fea0003800000 */
.L_x_76:
        /* <DEDUP_REMOVED lines=9> */
.L_x_79:
[----:B------:R-:W-:Y:S05]  /*3470*/  BSYNC B1 ;  /* 0x0000000000017941 */ /* 0x000fea0003800000 */
.L_x_78:
        /* <DEDUP_REMOVED lines=10> */
.L_x_81:
[----:B------:R-:W-:Y:S05]  /*3520*/  BSYNC B1 ;  /* 0x0000000000017941 */ /* 0x000fea0003800000 */
.L_x_80:
        /* <DEDUP_REMOVED lines=10> */
.L_x_83:
[----:B------:R-:W-:Y:S05]  /*35d0*/  BSYNC B1 ;  /* 0x0000000000017941 */ /* 0x000fea0003800000 */
.L_x_82:
        /* <DEDUP_REMOVED lines=9> */
.L_x_85:
[----:B------:R-:W-:Y:S05]  /*3670*/  BSYNC B1 ;  /* 0x0000000000017941 */ /* 0x000fea0003800000 */
.L_x_84:
        /* <DEDUP_REMOVED lines=9> */
.L_x_87:
[----:B------:R-:W-:Y:S05]  /*3710*/  BSYNC B1 ;  /* 0x0000000000017941 */ /* 0x000fea0003800000 */
.L_x_86:
        /* <DEDUP_REMOVED lines=10> */
.L_x_89:
[----:B------:R-:W-:Y:S05]  /*37c0*/  BSYNC B1 ;  /* 0x0000000000017941 */ /* 0x000fea0003800000 */
.L_x_88:
        /* <DEDUP_REMOVED lines=10> */
.L_x_91:
[----:B------:R-:W-:Y:S05]  /*3870*/  BSYNC B1 ;  /* 0x0000000000017941 */ /* 0x000fea0003800000 */
.L_x_90:
        /* <DEDUP_REMOVED lines=9> */
.L_x_93:
[----:B------:R-:W-:Y:S05]  /*3910*/  BSYNC B1 ;  /* 0x0000000000017941 */ /* 0x000fea0003800000 */
.L_x_92:
        /* <DEDUP_REMOVED lines=9> */
.L_x_95:
[----:B------:R-:W-:Y:S05]  /*39b0*/  BSYNC B1 ;  /* 0x0000000000017941 */ /* 0x000fea0003800000 */
.L_x_94:
        /* <DEDUP_REMOVED lines=10> */
.L_x_97:
[----:B------:R-:W-:Y:S05]  /*3a60*/  BSYNC B1 ;  /* 0x0000000000017941 */ /* 0x000fea0003800000 */
.L_x_96:
        /* <DEDUP_REMOVED lines=10> */
.L_x_99:
[----:B------:R-:W-:Y:S05]  /*3b10*/  BSYNC B1 ;  /* 0x0000000000017941 */ /* 0x000fea0003800000 */
.L_x_98:
        /* <DEDUP_REMOVED lines=9> */
.L_x_101:
[----:B------:R-:W-:Y:S05]  /*3bb0*/  BSYNC B1 ;  /* 0x0000000000017941 */ /* 0x000fea0003800000 */
.L_x_100:
        /* <DEDUP_REMOVED lines=9> */
.L_x_103:
[----:B------:R-:W-:Y:S05]  /*3c50*/  BSYNC B1 ;  /* 0x0000000000017941 */ /* 0x000fea0003800000 */
.L_x_102:
        /* <DEDUP_REMOVED lines=10> */
.L_x_105:
[----:B------:R-:W-:Y:S05]  /*3d00*/  BSYNC B1 ;  /* 0x0000000000017941 */ /* 0x000fea0003800000 */
.L_x_104:
        /* <DEDUP_REMOVED lines=10> */
.L_x_107:
[----:B------:R-:W-:Y:S05]  /*3db0*/  BSYNC B1 ;  /* 0x0000000000017941 */ /* 0x000fea0003800000 */
.L_x_106:
        /* <DEDUP_REMOVED lines=9> */
.L_x_109:
[----:B------:R-:W-:Y:S05]  /*3e50*/  BSYNC B1 ;  /* 0x0000000000017941 */ /* 0x000fea0003800000 */
.L_x_108:
        /* <DEDUP_REMOVED lines=9> */
.L_x_111:
[----:B------:R-:W-:Y:S05]  /*3ef0*/  BSYNC B1 ;  /* 0x0000000000017941 */ /* 0x000fea0003800000 */
.L_x_110:
        /* <DEDUP_REMOVED lines=10> */
.L_x_113:
[----:B------:R-:W-:Y:S05]  /*3fa0*/  BSYNC B1 ;  /* 0x0000000000017941 */ /* 0x000fea0003800000 */
.L_x_112:
        /* <DEDUP_REMOVED lines=10> */
.L_x_115:
[----:B------:R-:W-:Y:S05]  /*4050*/  BSYNC B1 ;  /* 0x0000000000017941 */ /* 0x000fea0003800000 */
.L_x_114:
        /* <DEDUP_REMOVED lines=9> */
.L_x_117:
[----:B------:R-:W-:Y:S05]  /*40f0*/  BSYNC B1 ;  /* 0x0000000000017941 */ /* 0x000fea0003800000 */
.L_x_116:
        /* <DEDUP_REMOVED lines=9> */
.L_x_119:
[----:B------:R-:W-:Y:S05]  /*4190*/  BSYNC B1 ;  /* 0x0000000000017941 */ /* 0x000fea0003800000 */
.L_x_118:
        /* <DEDUP_REMOVED lines=10> */
.L_x_121:
[----:B------:R-:W-:Y:S05]  /*4240*/  BSYNC B1 ;  /* 0x0000000000017941 */ /* 0x000fea0003800000 */
.L_x_120:
        /* <DEDUP_REMOVED lines=10> */
.L_x_123:
[----:B------:R-:W-:Y:S05]  /*42f0*/  BSYNC B1 ;  /* 0x0000000000017941 */ /* 0x000fea0003800000 */
.L_x_122:
        /* <DEDUP_REMOVED lines=9> */
.L_x_125:
[----:B------:R-:W-:Y:S05]  /*4390*/  BSYNC B1 ;  /* 0x0000000000017941 */ /* 0x000fea0003800000 */
.L_x_124:
        /* <DEDUP_REMOVED lines=9> */
.L_x_127:
[----:B------:R-:W-:Y:S05]  /*4430*/  BSYNC B1 ;  /* 0x0000000000017941 */ /* 0x000fea0003800000 */
.L_x_126:
        /* <DEDUP_REMOVED lines=10> */
.L_x_129:
[----:B------:R-:W-:Y:S05]  /*44e0*/  BSYNC B1 ;  /* 0x0000000000017941 */ /* 0x000fea0003800000 */
.L_x_128:
        /* <DEDUP_REMOVED lines=10> */
.L_x_131:
[----:B------:R-:W-:Y:S05]  /*4590*/  BSYNC B1 ;  /* 0x0000000000017941 */ /* 0x000fea0003800000 */
.L_x_130:
        /* <DEDUP_REMOVED lines=9> */
.L_x_133:
[----:B------:R-:W-:Y:S05]  /*4630*/  BSYNC B1 ;  /* 0x0000000000017941 */ /* 0x000fea0003800000 */
.L_x_132:
        /* <DEDUP_REMOVED lines=9> */
.L_x_135:
[----:B------:R-:W-:Y:S05]  /*46d0*/  BSYNC B1 ;  /* 0x0000000000017941 */ /* 0x000fea0003800000 */
.L_x_134:
        /* <DEDUP_REMOVED lines=10> */
.L_x_137:
[----:B------:R-:W-:Y:S05]  /*4780*/  BSYNC B1 ;  /* 0x0000000000017941 */ /* 0x000fea0003800000 */
.L_x_136:
        /* <DEDUP_REMOVED lines=10> */
.L_x_139:
[----:B------:R-:W-:Y:S05]  /*4830*/  BSYNC B1 ;  /* 0x0000000000017941 */ /* 0x000fea0003800000 */
.L_x_138:
        /* <DEDUP_REMOVED lines=9> */
.L_x_141:
[----:B------:R-:W-:Y:S05]  /*48d0*/  BSYNC B1 ;  /* 0x0000000000017941 */ /* 0x000fea0003800000 */
.L_x_140:
        /* <DEDUP_REMOVED lines=9> */
.L_x_143:
[----:B------:R-:W-:Y:S05]  /*4970*/  BSYNC B1 ;  /* 0x0000000000017941 */ /* 0x000fea0003800000 */
.L_x_142:
        /* <DEDUP_REMOVED lines=10> */
.L_x_145:
[----:B------:R-:W-:Y:S05]  /*4a20*/  BSYNC B1 ;  /* 0x0000000000017941 */ /* 0x000fea0003800000 */
.L_x_144:
        /* <DEDUP_REMOVED lines=10> */
.L_x_147:
[----:B------:R-:W-:Y:S05]  /*4ad0*/  BSYNC B1 ;  /* 0x0000000000017941 */ /* 0x000fea0003800000 */
.L_x_146:
        /* <DEDUP_REMOVED lines=9> */
.L_x_149:
[----:B------:R-:W-:Y:S05]  /*4b70*/  BSYNC B1 ;  /* 0x0000000000017941 */ /* 0x000fea0003800000 */
.L_x_148:
        /* <DEDUP_REMOVED lines=9> */
.L_x_151:
[----:B------:R-:W-:Y:S05]  /*4c10*/  BSYNC B1 ;  /* 0x0000000000017941 */ /* 0x000fea0003800000 */
.L_x_150:
        /* <DEDUP_REMOVED lines=10> */
.L_x_153:
[----:B------:R-:W-:Y:S05]  /*4cc0*/  BSYNC B1 ;  /* 0x0000000000017941 */ /* 0x000fea0003800000 */
.L_x_152:
[----:B-----5:R-:W-:Y:S01]  /*4cd0*/  IMAD.U32 R5, R24, 0x10000, RZ ;  /* 0x0001000018057824 */ /* 0x020fe200078e00ff */
[----:B------:R-:W-:Y:S01]  /*4ce0*/  ISETP.GT.AND P0, PT, R4, 0x79, PT ;  /* 0x000000790400780c */ /* 0x000fe20003f04270 */
[----:B------:R-:W-:Y:S01]  /*4cf0*/  @P2 IMAD.MOV.U32 R4, RZ, RZ, R10 ;  /* 0x000000ffff042224 */ /* 0x000fe200078e000a */
[----:B------:R-:W-:Y:S01]  /*4d00*/  BSSY B1, `(.L_x_154) ;  /* 0x000000a000017945 */ /* 0x000fe20003800000 */
[----:B------:R-:W-:Y:S01]  /*4d10*/  FMUL R5, R5, R90 ;  /* 0x0000005a05057220 */ /* 0x000fe20000400000 */
[----:B------:R-:W-:-:S03]  /*4d20*/  ISETP.GT.AND P3, PT, R3, RZ, P0 ;  /* 0x000000ff0300720c */ /* 0x000fc60000764270 */
[----:B------:R-:W-:-:S05]  /*4d30*/  FFMA R5, R84, R23, R5 ;  /* 0x0000001754057223 */ /* 0x000fca0000000005 */
[----:B------:R-:W-:-:S04]  /*4d40*/  F2FP.BF16.F32.PACK_AB R5, RZ, R5 ;  /* 0x00000005ff05723e */ /* 0x000fc800000010ff */
[----:B0-----:R-:W-:Y:S01]  /*4d50*/  PRMT R14, R5, 0x7610, R14 ;  /* 0x00007610050e7816 */ /* 0x001fe2000000000e */
[----:B------:R-:W-:-:S05]  /*4d60*/  @P2 IMAD.MOV.U32 R5, RZ, RZ, R11 ;  /* 0x000000ffff052224 */ /* 0x000fca00078e000b */
[----:B------:R0:W-:Y:S01]  /*4d70*/  @P2 STG.E.U16 desc[UR38][R4.64+0xf0], R14 ;  /* 0x0000f00e04002986 */ /* 0x0001e2000c101526 */
[----:B------:R-:W-:Y:S05]  /*4d80*/  @!P3 BRA `(.L_x_155) ;  /* 0x000000000004b947 */ /* 0x000fea0003800000 */
[----:B------:R0:W5:Y:S02]  /*4d90*/  LDG.E.LTC128B.U16 R24, desc[UR38][R6.64+0xf2] ;  /* 0x0000f22606187981 */ /* 0x000164000c1e1520 */
.L_x_155:
[----:B------:R-:W-:Y:S05]  /*4da0*/  BSYNC B1 ;  /* 0x0000000000017941 */ /* 0x000fea0003800000 */
.L_x_154:
        /* <DEDUP_REMOVED lines=9> */
.L_x_157:
[----:B------:R-:W-:Y:S05]  /*4e40*/  BSYNC B1 ;  /* 0x0000000000017941 */ /* 0x000fea0003800000 */
.L_x_156:
[----:B-----5:R-:W-:Y:S01]  /*4e50*/  IMAD.U32 R5, R24, 0x10000, RZ ;  /* 0x0001000018057824 */ /* 0x020fe200078e00ff */
[----:B------:R-:W-:Y:S01]  /*4e60*/  ISETP.GT.AND P0, PT, R3, 0x8, P0 ;  /* 0x000000080300780c */ /* 0x000fe20000704270 */
[----:B0-----:R-:W-:Y:S01]  /*4e70*/  @P1 IMAD.MOV.U32 R4, RZ, RZ, R12 ;  /* 0x000000ffff041224 */ /* 0x001fe200078e000c */
[----:B------:R-:W-:Y:S01]  /*4e80*/  BSSY B1, `(.L_x_158) ;  /* 0x0000009000017945 */ /* 0x000fe20003800000 */
[----:B------:R-:W-:-:S04]  /*4e90*/  FMUL R5, R5, R90 ;  /* 0x0000005a05057220 */ /* 0x000fc80000400000 */
[----:B------:R-:W-:-:S05]  /*4ea0*/  FFMA R5, R86, R23, R5 ;  /* 0x0000001756057223 */ /* 0x000fca0000000005 */
[----:B------:R-:W-:-:S04]  /*4eb0*/  F2FP.BF16.F32.PACK_AB R5, RZ, R5 ;  /* 0x00000005ff05723e */ /* 0x000fc800000010ff */
[----:B-1-3--:R-:W-:Y:S01]  /*4ec0*/  PRMT R6, R5, 0x7610, R6 ;  /* 0x0000761005067816 */ /* 0x00afe20000000006 */
[----:B------:R-:W-:-:S05]  /*4ed0*/  @P1 IMAD.MOV.U32 R5, RZ, RZ, R13 ;  /* 0x000000ffff051224 */ /* 0x000fca00078e000d */
[----:B------:R0:W-:Y:S01]  /*4ee0*/  @P1 STG.E.U16 desc[UR38][R4.64+0xf0], R6 ;  /* 0x0000f00604001986 */ /* 0x0001e2000c101526 */
[----:B------:R-:W-:Y:S05]  /*4ef0*/  @!P0 BRA `(.L_x_159) ;  /* 0x0000000000048947 */ /* 0x000fea0003800000 */
[----:B------:R1:W5:Y:S02]  /*4f00*/  LDG.E.LTC128B.U16 R24, desc[UR38][R8.64+0xf2] ;  /* 0x0000f22608187981 */ /* 0x000364000c1e1520 */
.L_x_159:
[----:B------:R-:W-:Y:S05]  /*4f10*/  BSYNC B1 ;  /* 0x0000000000017941 */ /* 0x000fea0003800000 */
.L_x_158:
[----:B------:R-:W-:Y:S05]  /*4f20*/  @!P0 BRA `(.L_x_160) ;  /* 0x0000001000e88947 */ /* 0x000fea0003800000 */
[----:B-----5:R-:W-:-:S04]  /*4f30*/  IMAD.U32 R3, R24, 0x10000, RZ ;  /* 0x0001000018037824 */ /* 0x020fc800078e00ff */
[----:B0-----:R-:W-:-:S04]  /*4f40*/  FMUL R4, R3, R90 ;  /* 0x0000005a03047220 */ /* 0x001fc80000400000 */
[----:B------:R-:W-:-:S05]  /*4f50*/  FFMA R4, R87, R23, R4 ;  /* 0x0000001757047223 */ /* 0x000fca0000000004 */
[----:B------:R-:W-:-:S05]  /*4f60*/  F2FP.BF16.F32.PACK_AB R4, RZ, R4 ;  /* 0x00000004ff04723e */ /* 0x000fca00000010ff */
[----:B------:R3:W-:Y:S01]  /*4f70*/  STG.E.U16 desc[UR38][R12.64+0xf2], R4 ;  /* 0x0000f2040c007986 */ /* 0x0007e2000c101526 */
[----:B------:R-:W-:Y:S05]  /*4f80*/  BRA `(.L_x_160) ;  /* 0x0000001000d07947 */ /* 0x000fea0003800000 */
.L_x_35:
[----:B------:R-:W-:Y:S01]  /*4f90*/  ISETP.GT.AND P3, PT, R4, 0x1, PT ;  /* 0x000000010400780c */ /* 0x000fe20003f64270 */
[----:B------:R-:W-:Y:S01]  /*4fa0*/  ULDC.64 UR4, c[0x0][0x5c0] ;  /* 0x0001700000047ab9 */ /* 0x000fe20000000a00 */
[-C--:B------:R-:W-:Y:S01]  /*4fb0*/  FMUL R24, R24, R23.reuse ;  /* 0x0000001718187220 */ /* 0x080fe20000400000 */
[----:B------:R-:W-:Y:S01]  /*4fc0*/  LEA R6, P4, R106, UR4, 0x1 ;  /* 0x000000046a067c11 */ /* 0x000fe2000f8808ff */
[-C--:B------:R-:W-:Y:S01]  /*4fd0*/  FMUL R25, R25, R23.reuse ;  /* 0x0000001719197220 */ /* 0x080fe20000400000 */
[----:B------:R-:W-:Y:S01]  /*4fe0*/  ISETP.GT.AND P0, PT, R3, RZ, P3 ;  /* 0x000000ff0300720c */ /* 0x000fe20001f04270 */
[-C--:B------:R-:W-:Y:S01]  /*4ff0*/  FMUL R26, R26, R23.reuse ;  /* 0x000000171a1a7220 */ /* 0x080fe20000400000 */
[----:B------:R-:W-:Y:S01]  /*5000*/  F2FP.BF16.F32.PACK_AB R24, RZ, R24 ;  /* 0x00000018ff18723e */ /* 0x000fe200000010ff */
[-C--:B------:R-:W-:Y:S01]  /*5010*/  FMUL R27, R27, R23.reuse ;  /* 0x000000171b1b7220 */ /* 0x080fe20000400000 */
[----:B------:R-:W-:Y:S01]  /*5020*/  LEA.HI.X R7, R106, UR5, R103, 0x1, P4 ;  /* 0x000000056a077c11 */ /* 0x000fe2000a0f0c67 */
[----:B------:R-:W-:Y:S01]  /*5030*/  FMUL R28, R28, R23 ;  /* 0x000000171c1c7220 */ /* 0x000fe20000400000 */
[----:B------:R-:W-:Y:S01]  /*5040*/  F2FP.BF16.F32.PACK_AB R25, RZ, R25 ;  /* 0x00000019ff19723e */ /* 0x000fe200000010ff */
[-C--:B------:R-:W-:Y:S01]  /*5050*/  FMUL R29, R29, R23.reuse ;  /* 0x000000171d1d7220 */ /* 0x080fe20000400000 */
[----:B------:R-:W-:Y:S01]  /*5060*/  ISETP.GT.AND P2, PT, R3, 0x8, P2 ;  /* 0x000000080300780c */ /* 0x000fe20001744270 */
[----:B------:R-:W-:Y:S01]  /*5070*/  @P1 STG.E.U16 desc[UR38][R6.64], R24 ;  /* 0x0000001806001986 */ /* 0x000fe2000c101526 */
[----:B------:R-:W-:Y:S01]  /*5080*/  ISETP.GT.AND P1, PT, R4, 0x8, PT ;  /* 0x000000080400780c */ /* 0x000fe20003f24270 */
[-C--:B------:R-:W-:Y:S01]  /*5090*/  FMUL R30, R30, R23.reuse ;  /* 0x000000171e1e7220 */ /* 0x080fe20000400000 */
[C---:B------:R-:W-:Y:S01]  /*50a0*/  SHF.L.U64.HI R5, R91.reuse, 0x1, R92 ;  /* 0x000000015b057819 */ /* 0x040fe2000001025c */
[----:B------:R-:W-:Y:S01]  /*50b0*/  @P0 STG.E.U16 desc[UR38][R6.64+0x2], R25 ;  /* 0x0000021906000986 */ /* 0x000fe2000c101526 */
[----:B------:R-:W-:Y:S01]  /*50c0*/  LEA R8, P5, R91, R6, 0x1 ;  /* 0x000000065b087211 */ /* 0x000fe200078a08ff */
[-C--:B------:R-:W-:Y:S01]  /*50d0*/  FMUL R31, R31, R23.reuse ;  /* 0x000000171f1f7220 */ /* 0x080fe20000400000 */
[----:B------:R-:W-:Y:S01]  /*50e0*/  ISETP.GT.AND P3, PT, R3, 0x8, P3 ;  /* 0x000000080300780c */ /* 0x000fe20001f64270 */
[-C--:B------:R-:W-:Y:S01]  /*50f0*/  FMUL R32, R32, R23.reuse ;  /* 0x0000001720207220 */ /* 0x080fe20000400000 */
[----:B------:R-:W-:Y:S01]  /*5100*/  ISETP.GT.AND P0, PT, R4, 0x9, PT ;  /* 0x000000090400780c */ /* 0x000fe20003f04270 */
[----:B------:R-:W-:Y:S01]  /*5110*/  IMAD.X R9, R5, 0x1, R7, P5 ;  /* 0x0000000105097824 */ /* 0x000fe200028e0607 */
[----:B------:R-:W-:Y:S01]  /*5120*/  ISETP.GT.AND P4, PT, R3, RZ, P1 ;  /* 0x000000ff0300720c */ /* 0x000fe20000f84270 */
[-C--:B------:R-:W-:Y:S01]  /*5130*/  FMUL R33, R33, R23.reuse ;  /* 0x0000001721217220 */ /* 0x080fe20000400000 */
[----:B------:R-:W-:Y:S01]  /*5140*/  F2FP.BF16.F32.PACK_AB R26, RZ, R26 ;  /* 0x0000001aff1a723e */ /* 0x000fe200000010ff */
[-C--:B------:R-:W-:Y:S01]  /*5150*/  FMUL R34, R34, R23.reuse ;  /* 0x0000001722227220 */ /* 0x080fe20000400000 */
[----:B------:R-:W-:Y:S01]  /*5160*/  ISETP.GT.AND P5, PT, R3, RZ, P0 ;  /* 0x000000ff0300720c */ /* 0x000fe200007a4270 */
[----:B------:R-:W-:Y:S01]  /*5170*/  FMUL R35, R35, R23 ;  /* 0x0000001723237220 */ /* 0x000fe20000400000 */
[----:B------:R-:W-:Y:S01]  /*5180*/  F2FP.BF16.F32.PACK_AB R27, RZ, R27 ;  /* 0x0000001bff1b723e */ /* 0x000fe200000010ff */
[----:B------:R-:W-:Y:S01]  /*5190*/  @P2 STG.E.U16 desc[UR38][R8.64], R26 ;  /* 0x0000001a08002986 */ /* 0x000fe2000c101526 */
[----:B------:R-:W-:Y:S01]  /*51a0*/  F2FP.BF16.F32.PACK_AB R28, RZ, R28 ;  /* 0x0000001cff1c723e */ /* 0x000fe200000010ff */
[-C--:B------:R-:W-:Y:S01]  /*51b0*/  FMUL R36, R36, R23.reuse ;  /* 0x0000001724247220 */ /* 0x080fe20000400000 */
[----:B------:R-:W-:Y:S01]  /*51c0*/  ISETP.GT.AND P2, PT, R3, 0x8, P1 ;  /* 0x000000080300780c */ /* 0x000fe20000f44270 */
[----:B------:R-:W-:Y:S01]  /*51d0*/  @P3 STG.E.U16 desc[UR38][R8.64+0x2], R27 ;  /* 0x0000021b08003986 */ /* 0x000fe2000c101526 */
[----:B------:R-:W-:Y:S01]  /*51e0*/  ISETP.GT.AND P1, PT, R4, 0x10, PT ;  /* 0x000000100400780c */ /* 0x000fe20003f24270 */
[----:B------:R-:W-:Y:S01]  /*51f0*/  FMUL R37, R37, R23 ;  /* 0x0000001725257220 */ /* 0x000fe20000400000 */
[----:B------:R-:W-:Y:S01]  /*5200*/  F2FP.BF16.F32.PACK_AB R29, RZ, R29 ;  /* 0x0000001dff1d723e */ /* 0x000fe200000010ff */
[----:B------:R-:W-:Y:S01]  /*5210*/  @P4 STG.E.U16 desc[UR38][R6.64+0x10], R28 ;  /* 0x0000101c06004986 */ /* 0x000fe2000c101526 */
[C---:B------:R-:W-:Y:S01]  /*5220*/  ISETP.GT.AND P3, PT, R3.reuse, 0x8, P0 ;  /* 0x000000080300780c */ /* 0x040fe20000764270 */
[-C--:B------:R-:W-:Y:S01]  /*5230*/  FMUL R38, R38, R23.reuse ;  /* 0x0000001726267220 */ /* 0x080fe20000400000 */
[----:B------:R-:W-:Y:S01]  /*5240*/  ISETP.GT.AND P0, PT, R4, 0x11, PT ;  /* 0x000000110400780c */ /* 0x000fe20003f04270 */
[----:B------:R-:W-:Y:S01]  /*5250*/  @P5 STG.E.U16 desc[UR38][R6.64+0x12], R29 ;  /* 0x0000121d06005986 */ /* 0x000fe2000c101526 */
        /* <DEDUP_REMOVED lines=161> */
[----:B------:R-:W-:Y:S01]  /*5c70*/  FMUL R87, R87, R23 ;  /* 0x0000001757577220 */ /* 0x000fe20000400000 */
[----:B------:R-:W-:-:S02]  /*5c80*/  F2FP.BF16.F32.PACK_AB R62, RZ, R62 ;  /* 0x0000003eff3e723e */ /* 0x000fc400000010ff */
[C---:B------:R-:W-:Y:S02]  /*5c90*/  ISETP.GT.AND P5, PT, R3.reuse, RZ, P0 ;  /* 0x000000ff0300720c */ /* 0x040fe400007a4270 */
[----:B------:R-:W-:Y:S01]  /*5ca0*/  F2FP.BF16.F32.PACK_AB R63, RZ, R63 ;  /* 0x0000003fff3f723e */ /* 0x000fe200000010ff */
[----:B------:R-:W-:Y:S01]  /*5cb0*/  @P2 STG.E.U16 desc[UR38][R8.64+0x90], R62 ;  /* 0x0000903e08002986 */ /* 0x000fe2000c101526 */
[----:B------:R-:W-:Y:S02]  /*5cc0*/  F2FP.BF16.F32.PACK_AB R64, RZ, R64 ;  /* 0x00000040ff40723e */ /* 0x000fe400000010ff */
[C---:B------:R-:W-:Y:S01]  /*5cd0*/  ISETP.GT.AND P2, PT, R3.reuse, 0x8, P1 ;  /* 0x000000080300780c */ /* 0x040fe20000f44270 */
[----:B------:R-:W-:Y:S01]  /*5ce0*/  @P3 STG.E.U16 desc[UR38][R8.64+0x92], R63 ;  /* 0x0000923f08003986 */ /* 0x000fe2000c101526 */
[----:B------:R-:W-:Y:S02]  /*5cf0*/  ISETP.GT.AND P1, PT, R4, 0x58, PT ;  /* 0x000000580400780c */ /* 0x000fe40003f24270 */
[----:B------:R-:W-:Y:S01]  /*5d00*/  F2FP.BF16.F32.PACK_AB R65, RZ, R65 ;  /* 0x00000041ff41723e */ /* 0x000fe200000010ff */
[----:B------:R-:W-:Y:S01]  /*5d10*/  @P4 STG.E.U16 desc[UR38][R6.64+0xa0], R64 ;  /* 0x0000a04006004986 */ /* 0x000fe2000c101526 */
[----:B------:R-:W-:-:S02]  /*5d20*/  ISETP.GT.AND P3, PT, R3, 0x8, P0 ;  /* 0x000000080300780c */ /* 0x000fc40000764270 */
[----:B------:R-:W-:Y:S01]  /*5d30*/  ISETP.GT.AND P0, PT, R4, 0x59, PT ;  /* 0x000000590400780c */ /* 0x000fe20003f04270 */
[----:B------:R-:W-:Y:S01]  /*5d40*/  @P5 STG.E.U16 desc[UR38][R6.64+0xa2], R65 ;  /* 0x0000a24106005986 */ /* 0x000fe2000c101526 */
[C---:B------:R-:W-:Y:S02]  /*5d50*/  ISETP.GT.AND P4, PT, R3.reuse, RZ, P1 ;  /* 0x000000ff0300720c */ /* 0x040fe40000f84270 */
[----:B------:R-:W-:Y:S02]  /*5d60*/  F2FP.BF16.F32.PACK_AB R66, RZ, R66 ;  /* 0x00000042ff42723e */ /* 0x000fe400000010ff */
[----:B------:R-:W-:Y:S02]  /*5d70*/  ISETP.GT.AND P5, PT, R3, RZ, P0 ;  /* 0x000000ff0300720c */ /* 0x000fe400007a4270 */
[----:B------:R-:W-:Y:S01]  /*5d80*/  F2FP.BF16.F32.PACK_AB R67, RZ, R67 ;  /* 0x00000043ff43723e */ /* 0x000fe200000010ff */
[----:B------:R-:W-:Y:S01]  /*5d90*/  @P2 STG.E.U16 desc[UR38][R8.64+0xa0], R66 ;  /* 0x0000a04208002986 */ /* 0x000fe2000c101526 */
[----:B------:R-:W-:-:S02]  /*5da0*/  F2FP.BF16.F32.PACK_AB R68, RZ, R68 ;  /* 0x00000044ff44723e */ /* 0x000fc400000010ff */
[C---:B------:R-:W-:Y:S01]  /*5db0*/  ISETP.GT.AND P2, PT, R3.reuse, 0x8, P1 ;  /* 0x000000080300780c */ /* 0x040fe20000f44270 */
[----:B------:R-:W-:Y:S01]  /*5dc0*/  @P3 STG.E.U16 desc[UR38][R8.64+0xa2], R67 ;  /* 0x0000a24308003986 */ /* 0x000fe2000c101526 */
[C---:B------:R-:W-:Y:S02]  /*5dd0*/  ISETP.GT.AND P1, PT, R4.reuse, 0x60, PT ;  /* 0x000000600400780c */ /* 0x040fe40003f24270 */
[----:B------:R-:W-:Y:S01]  /*5de0*/  F2FP.BF16.F32.PACK_AB R69, RZ, R69 ;  /* 0x00000045ff45723e */ /* 0x000fe200000010ff */
[----:B------:R-:W-:Y:S01]  /*5df0*/  @P4 STG.E.U16 desc[UR38][R6.64+0xb0], R68 ;  /* 0x0000b04406004986 */ /* 0x000fe2000c101526 */
[C---:B------:R-:W-:Y:S02]  /*5e00*/  ISETP.GT.AND P3, PT, R3.reuse, 0x8, P0 ;  /* 0x000000080300780c */ /* 0x040fe40000764270 */
[----:B------:R-:W-:Y:S01]  /*5e10*/  ISETP.GT.AND P0, PT, R4, 0x61, PT ;  /* 0x000000610400780c */ /* 0x000fe20003f04270 */
[----:B------:R-:W-:Y:S01]  /*5e20*/  @P5 STG.E.U16 desc[UR38][R6.64+0xb2], R69 ;  /* 0x0000b24506005986 */ /* 0x000fe2000c101526 */
[----:B------:R-:W-:-:S02]  /*5e30*/  ISETP.GT.AND P4, PT, R3, RZ, P1 ;  /* 0x000000ff0300720c */ /* 0x000fc40000f84270 */
[C---:B------:R-:W-:Y:S02]  /*5e40*/  ISETP.GT.AND P5, PT, R3.reuse, RZ, P0 ;  /* 0x000000ff0300720c */ /* 0x040fe400007a4270 */
[----:B------:R-:W-:Y:S02]  /*5e50*/  F2FP.BF16.F32.PACK_AB R70, RZ, R70 ;  /* 0x00000046ff46723e */ /* 0x000fe400000010ff */
[----:B------:R-:W-:Y:S02]  /*5e60*/  F2FP.BF16.F32.PACK_AB R71, RZ, R71 ;  /* 0x00000047ff47723e */ /* 0x000fe400000010ff */
[----:B------:R-:W-:Y:S01]  /*5e70*/  F2FP.BF16.F32.PACK_AB R72, RZ, R72 ;  /* 0x00000048ff48723e */ /* 0x000fe200000010ff */
[----:B------:R-:W-:Y:S01]  /*5e80*/  @P2 STG.E.U16 desc[UR38][R8.64+0xb0], R70 ;  /* 0x0000b04608002986 */ /* 0x000fe2000c101526 */
[----:B------:R-:W-:Y:S02]  /*5e90*/  F2FP.BF16.F32.PACK_AB R73, RZ, R73 ;  /* 0x00000049ff49723e */ /* 0x000fe400000010ff */
[C---:B------:R-:W-:Y:S01]  /*5ea0*/  ISETP.GT.AND P1, PT, R3.reuse, 0x8, P1 ;  /* 0x000000080300780c */ /* 0x040fe20000f24270 */
[----:B------:R-:W-:Y:S01]  /*5eb0*/  @P3 STG.E.U16 desc[UR38][R8.64+0xb2], R71 ;  /* 0x0000b24708003986 */ /* 0x000fe2000c101526 */
[----:B------:R-:W-:-:S02]  /*5ec0*/  ISETP.GT.AND P2, PT, R3, 0x8, P0 ;  /* 0x000000080300780c */ /* 0x000fc40000744270 */
[C---:B------:R-:W-:Y:S01]  /*5ed0*/  ISETP.GT.AND P0, PT, R4.reuse, 0x69, PT ;  /* 0x000000690400780c */ /* 0x040fe20003f04270 */
[----:B------:R-:W-:Y:S01]  /*5ee0*/  @P4 STG.E.U16 desc[UR38][R6.64+0xc0], R72 ;  /* 0x0000c04806004986 */ /* 0x000fe2000c101526 */
[----:B------:R-:W-:Y:S02]  /*5ef0*/  ISETP.GT.AND P4, PT, R4, 0x68, PT ;  /* 0x000000680400780c */ /* 0x000fe40003f84270 */
[----:B------:R-:W-:Y:S01]  /*5f00*/  F2FP.BF16.F32.PACK_AB R74, RZ, R74 ;  /* 0x0000004aff4a723e */ /* 0x000fe200000010ff */
[----:B------:R-:W-:Y:S01]  /*5f10*/  @P5 STG.E.U16 desc[UR38][R6.64+0xc2], R73 ;  /* 0x0000c24906005986 */ /* 0x000fe2000c101526 */
[C---:B------:R-:W-:Y:S02]  /*5f20*/  ISETP.GT.AND P5, PT, R3.reuse, RZ, P4 ;  /* 0x000000ff0300720c */ /* 0x040fe400027a4270 */
[----:B------:R-:W-:Y:S01]  /*5f30*/  ISETP.GT.AND P3, PT, R3, RZ, P0 ;  /* 0x000000ff0300720c */ /* 0x000fe20000764270 */
[----:B------:R-:W-:Y:S01]  /*5f40*/  @P1 STG.E.U16 desc[UR38][R8.64+0xc0], R74 ;  /* 0x0000c04a08001986 */ /* 0x000fe2000c101526 */
[----:B------:R-:W-:-:S02]  /*5f50*/  F2FP.BF16.F32.PACK_AB R75, RZ, R75 ;  /* 0x0000004bff4b723e */ /* 0x000fc400000010ff */
[----:B------:R-:W-:Y:S02]  /*5f60*/  F2FP.BF16.F32.PACK_AB R76, RZ, R76 ;  /* 0x0000004cff4c723e */ /* 0x000fe400000010ff */
[C---:B------:R-:W-:Y:S01]  /*5f70*/  ISETP.GT.AND P4, PT, R3.reuse, 0x8, P4 ;  /* 0x000000080300780c */ /* 0x040fe20002784270 */
[----:B------:R-:W-:Y:S01]  /*5f80*/  @P2 STG.E.U16 desc[UR38][R8.64+0xc2], R75 ;  /* 0x0000c24b08002986 */ /* 0x000fe2000c101526 */
[----:B------:R-:W-:Y:S02]  /*5f90*/  F2FP.BF16.F32.PACK_AB R77, RZ, R77 ;  /* 0x0000004dff4d723e */ /* 0x000fe400000010ff */
[C---:B------:R-:W-:Y:S01]  /*5fa0*/  ISETP.GT.AND P2, PT, R4.reuse, 0x71, PT ;  /* 0x000000710400780c */ /* 0x040fe20003f44270 */
[----:B------:R-:W-:Y:S01]  /*5fb0*/  @P5 STG.E.U16 desc[UR38][R6.64+0xd0], R76 ;  /* 0x0000d04c06005986 */ /* 0x000fe2000c101526 */
[----:B------:R-:W-:Y:S02]  /*5fc0*/  ISETP.GT.AND P5, PT, R3, 0x8, P0 ;  /* 0x000000080300780c */ /* 0x000fe400007a4270 */
[C---:B------:R-:W-:Y:S01]  /*5fd0*/  ISETP.GT.AND P1, PT, R4.reuse, 0x78, PT ;  /* 0x000000780400780c */ /* 0x040fe20003f24270 */
[----:B------:R-:W-:Y:S01]  /*5fe0*/  @P3 STG.E.U16 desc[UR38][R6.64+0xd2], R77 ;  /* 0x0000d24d06003986 */ /* 0x000fe2000c101526 */
[----:B------:R-:W-:-:S02]  /*5ff0*/  ISETP.GT.AND P3, PT, R4, 0x70, PT ;  /* 0x000000700400780c */ /* 0x000fc40003f64270 */
[----:B------:R-:W-:Y:S01]  /*6000*/  ISETP.GT.AND P0, PT, R4, 0x79, PT ;  /* 0x000000790400780c */ /* 0x000fe20003f04270 */
[----:B------:R-:W-:Y:S01]  /*6010*/  @P4 IMAD.MOV.U32 R4, RZ, RZ, R8 ;  /* 0x000000ffff044224 */ /* 0x000fe200078e0008 */
[----:B------:R-:W-:Y:S01]  /*6020*/  F2FP.BF16.F32.PACK_AB R78, RZ, R78 ;  /* 0x0000004eff4e723e */ /* 0x000fe200000010ff */
[----:B------:R-:W-:Y:S01]  /*6030*/  @P4 IMAD.MOV.U32 R5, RZ, RZ, R9 ;  /* 0x000000ffff054224 */ /* 0x000fe200078e0009 */
[----:B------:R-:W-:Y:S02]  /*6040*/  F2FP.BF16.F32.PACK_AB R79, RZ, R79 ;  /* 0x0000004fff4f723e */ /* 0x000fe400000010ff */
[----:B------:R-:W-:Y:S02]  /*6050*/  F2FP.BF16.F32.PACK_AB R80, RZ, R80 ;  /* 0x00000050ff50723e */ /* 0x000fe400000010ff */
[----:B------:R0:W-:Y:S01]  /*6060*/  @P4 STG.E.U16 desc[UR38][R4.64+0xd0], R78 ;  /* 0x0000d04e04004986 */ /* 0x0001e2000c101526 */
[----:B------:R-:W-:Y:S02]  /*6070*/  ISETP.GT.AND P4, PT, R3, RZ, P2 ;  /* 0x000000ff0300720c */ /* 0x000fe40001784270 */
[----:B------:R-:W-:-:S02]  /*6080*/  F2FP.BF16.F32.PACK_AB R81, RZ, R81 ;  /* 0x00000051ff51723e */ /* 0x000fc400000010ff */
[----:B------:R-:W-:Y:S02]  /*6090*/  ISETP.GT.AND P2, PT, R3, 0x8, P2 ;  /* 0x000000080300780c */ /* 0x000fe40001744270 */
[----:B------:R-:W-:Y:S02]  /*60a0*/  F2FP.BF16.F32.PACK_AB R82, RZ, R82 ;  /* 0x00000052ff52723e */ /* 0x000fe400000010ff */
[----:B------:R-:W-:Y:S02]  /*60b0*/  F2FP.BF16.F32.PACK_AB R83, RZ, R83 ;  /* 0x00000053ff53723e */ /* 0x000fe400000010ff */
[----:B------:R-:W-:Y:S01]  /*60c0*/  F2FP.BF16.F32.PACK_AB R84, RZ, R84 ;  /* 0x00000054ff54723e */ /* 0x000fe200000010ff */
[----:B0-----:R-:W-:Y:S01]  /*60d0*/  @P5 IMAD.MOV.U32 R4, RZ, RZ, R8 ;  /* 0x000000ffff045224 */ /* 0x001fe200078e0008 */
[----:B------:R-:W-:Y:S01]  /*60e0*/  F2FP.BF16.F32.PACK_AB R85, RZ, R85 ;  /* 0x00000055ff55723e */ /* 0x000fe200000010ff */
[----:B------:R-:W-:Y:S01]  /*60f0*/  @P5 IMAD.MOV.U32 R5, RZ, RZ, R9 ;  /* 0x000000ffff055224 */ /* 0x000fe200078e0009 */
[----:B------:R-:W-:-:S02]  /*6100*/  F2FP.BF16.F32.PACK_AB R86, RZ, R86 ;  /* 0x00000056ff56723e */ /* 0x000fc400000010ff */
[----:B------:R-:W-:Y:S02]  /*6110*/  F2FP.BF16.F32.PACK_AB R87, RZ, R87 ;  /* 0x00000057ff57723e */ /* 0x000fe400000010ff */
[----:B------:R0:W-:Y:S01]  /*6120*/  @P5 STG.E.U16 desc[UR38][R4.64+0xd2], R79 ;  /* 0x0000d24f04005986 */ /* 0x0001e2000c101526 */
[C---:B------:R-:W-:Y:S02]  /*6130*/  ISETP.GT.AND P5, PT, R3.reuse, RZ, P3 ;  /* 0x000000ff0300720c */ /* 0x040fe40001fa4270 */
[----:B------:R-:W-:-:S11]  /*6140*/  ISETP.GT.AND P3, PT, R3, 0x8, P3 ;  /* 0x000000080300780c */ /* 0x000fd60001f64270 */
[----:B0-----:R-:W-:Y:S02]  /*6150*/  @P5 IMAD.MOV.U32 R4, RZ, RZ, R6 ;  /* 0x000000ffff045224 */ /* 0x001fe400078e0006 */
[----:B------:R-:W-:-:S05]  /*6160*/  @P5 IMAD.MOV.U32 R5, RZ, RZ, R7 ;  /* 0x000000ffff055224 */ /* 0x000fca00078e0007 */
[----:B------:R0:W-:Y:S01]  /*6170*/  @P5 STG.E.U16 desc[UR38][R4.64+0xe0], R80 ;  /* 0x0000e05004005986 */ /* 0x0001e2000c101526 */
[C---:B------:R-:W-:Y:S02]  /*6180*/  ISETP.GT.AND P5, PT, R3.reuse, RZ, P0 ;  /* 0x000000ff0300720c */ /* 0x040fe400007a4270 */
[----:B------:R-:W-:Y:S01]  /*6190*/  ISETP.GT.AND P0, PT, R3, 0x8, P0 ;  /* 0x000000080300780c */ /* 0x000fe20000704270 */
[----:B0-----:R-:W-:Y:S02]  /*61a0*/  @P4 IMAD.MOV.U32 R4, RZ, RZ, R6 ;  /* 0x000000ffff044224 */ /* 0x001fe400078e0006 */
[----:B------:R-:W-:-:S05]  /*61b0*/  @P4 IMAD.MOV.U32 R5, RZ, RZ, R7 ;  /* 0x000000ffff054224 */ /* 0x000fca00078e0007 */
[----:B------:R0:W-:Y:S01]  /*61c0*/  @P4 STG.E.U16 desc[UR38][R4.64+0xe2], R81 ;  /* 0x0000e25104004986 */ /* 0x0001e2000c101526 */
[C---:B------:R-:W-:Y:S02]  /*61d0*/  ISETP.GT.AND P4, PT, R3.reuse, RZ, P1 ;  /* 0x000000ff0300720c */ /* 0x040fe40000f84270 */
[----:B------:R-:W-:Y:S01]  /*61e0*/  ISETP.GT.AND P1, PT, R3, 0x8, P1 ;  /* 0x000000080300780c */ /* 0x000fe20000f24270 */
[----:B0-----:R-:W-:Y:S02]  /*61f0*/  @P3 IMAD.MOV.U32 R4, RZ, RZ, R8 ;  /* 0x000000ffff043224 */ /* 0x001fe400078e0008 */
[----:B------:R-:W-:-:S05]  /*6200*/  @P3 IMAD.MOV.U32 R5, RZ, RZ, R9 ;  /* 0x000000ffff053224 */ /* 0x000fca00078e0009 */
[----:B------:R0:W-:Y:S02]  /*6210*/  @P3 STG.E.U16 desc[UR38][R4.64+0xe0], R82 ;  /* 0x0000e05204003986 */ /* 0x0001e4000c101526 */
[----:B0-----:R-:W-:Y:S02]  /*6220*/  @P2 IMAD.MOV.U32 R4, RZ, RZ, R8 ;  /* 0x000000ffff042224 */ /* 0x001fe400078e0008 */
[----:B------:R-:W-:-:S05]  /*6230*/  @P2 IMAD.MOV.U32 R5, RZ, RZ, R9 ;  /* 0x000000ffff052224 */ /* 0x000fca00078e0009 */
[----:B------:R0:W-:Y:S02]  /*6240*/  @P2 STG.E.U16 desc[UR38][R4.64+0xe2], R83 ;  /* 0x0000e25304002986 */ /* 0x0001e4000c101526 */
[----:B0-----:R-:W-:Y:S02]  /*6250*/  @P4 IMAD.MOV.U32 R4, RZ, RZ, R6 ;  /* 0x000000ffff044224 */ /* 0x001fe400078e0006 */
[----:B------:R-:W-:-:S05]  /*6260*/  @P4 IMAD.MOV.U32 R5, RZ, RZ, R7 ;  /* 0x000000ffff054224 */ /* 0x000fca00078e0007 */
[----:B------:R0:W-:Y:S04]  /*6270*/  @P4 STG.E.U16 desc[UR38][R4.64+0xf0], R84 ;  /* 0x0000f05404004986 */ /* 0x0001e8000c101526 */
[----:B------:R1:W-:Y:S01]  /*6280*/  @P5 STG.E.U16 desc[UR38][R6.64+0xf2], R85 ;  /* 0x0000f25506005986 */ /* 0x0003e2000c101526 */
[----:B0-----:R-:W-:Y:S02]  /*6290*/  @P1 IMAD.MOV.U32 R4, RZ, RZ, R8 ;  /* 0x000000ffff041224 */ /* 0x001fe400078e0008 */
[----:B------:R-:W-:-:S05]  /*62a0*/  @P1 IMAD.MOV.U32 R5, RZ, RZ, R9 ;  /* 0x000000ffff051224 */ /* 0x000fca00078e0009 */
[----:B------:R1:W-:Y:S04]  /*62b0*/  @P1 STG.E.U16 desc[UR38][R4.64+0xf0], R86 ;  /* 0x0000f05604001986 */ /* 0x0003e8000c101526 */
[----:B------:R1:W-:Y:S02]  /*62c0*/  @P0 STG.E.U16 desc[UR38][R8.64+0xf2], R87 ;  /* 0x0000f25708000986 */ /* 0x0003e4000c101526 */
.L_x_160:
[----:B------:R-:W-:Y:S05]  /*62d0*/  BSYNC B0 ;  /* 0x0000000000007941 */ /* 0x000fea0003800000 */
.L_x_34:
[----:B------:R-:W-:Y:S01]  /*62e0*/  IADD3 R16, P0, R16, UR36, RZ ;  /* 0x0000002410107c10 */ /* 0x000fe2000ff1e0ff */
[----:B------:R-:W-:Y:S01]  /*62f0*/  ULDC.64 UR4, c[0x0][0x650] ;  /* 0x0001940000047ab9 */ /* 0x000fe20000000a00 */
[----:B------:R-:W-:Y:S01]  /*6300*/  PRMT R3, RZ, 0x7610, R3 ;  /* 0x00007610ff037816 */ /* 0x000fe20000000003 */
[----:B------:R-:W-:Y:S01]  /*6310*/  IMAD.MOV.U32 R100, RZ, RZ, -0x1 ;  /* 0xffffffffff647424 */ /* 0x000fe200078e00ff */
[----:B------:R-:W-:Y:S01]  /*6320*/  IADD3.X R17, R17, UR42, RZ, P0, !PT ;  /* 0x0000002a11117c10 */ /* 0x000fe200087fe4ff */
[----:B------:R-:W-:Y:S01]  /*6330*/  IMAD.MOV.U32 R101, RZ, RZ, -0x1 ;  /* 0xffffffffff657424 */ /* 0x000fe200078e00ff */
[----:B------:R-:W-:-:S04]  /*6340*/  ISETP.GE.U32.AND P0, PT, R16, UR4, PT ;  /* 0x0000000410007c0c */ /* 0x000fc8000bf06070 */
[----:B------:R-:W-:-:S13]  /*6350*/  ISETP.GE.U32.AND.EX P0, PT, R17, UR5, PT, P0 ;  /* 0x0000000511007c0c */ /* 0x000fda000bf06100 */
[----:B------:R-:W-:Y:S05]  /*6360*/  @P0 BRA `(.L_x_161) ;  /* 0x00000004004c0947 */ /* 0x000fea0003800000 */
[----:B------:R-:W0:Y:S01]  /*6370*/  LDC.64 R10, c[0x0][0x628] ;  /* 0x00018a00ff0a7b82 */ /* 0x000e220000000a00 */
[----:B---3--:R-:W3:Y:S01]  /*6380*/  S2R R12, SR_CTAID.X ;  /* 0x00000000000c7919 */ /* 0x008ee20000002500 */
[----:B-12-4-:R-:W-:Y:S02]  /*6390*/  IMAD.MOV.U32 R8, RZ, RZ, R16 ;  /* 0x000000ffff087224 */ /* 0x016fe400078e0010 */
[----:B------:R-:W-:Y:S01]  /*63a0*/  IMAD.MOV.U32 R9, RZ, RZ, R17 ;  /* 0x000000ffff097224 */ /* 0x000fe200078e0011 */
[----:B------:R-:W1:Y:S03]  /*63b0*/  S2R R20, SR_CTAID.Y ;  /* 0x0000000000147919 */ /* 0x000e660000002600 */
[----:B------:R-:W2:Y:S08]  /*63c0*/  LDC R0, c[0x0][0x630] ;  /* 0x00018c00ff007b82 */ /* 0x000eb00000000800 */
[----:B------:R-:W4:Y:S01]  /*63d0*/  LDC.64 R14, c[0x0][0x620] ;  /* 0x00018800ff0e7b82 */ /* 0x000f220000000a00 */
[----:B0-----:R-:W-:-:S04]  /*63e0*/  ISETP.NE.U32.AND P0, PT, R10, RZ, PT ;  /* 0x000000ff0a00720c */ /* 0x001fc80003f05070 */
[----:B------:R-:W-:-:S13]  /*63f0*/  ISETP.NE.AND.EX P0, PT, R11, RZ, PT, P0 ;  /* 0x000000ff0b00720c */ /* 0x000fda0003f05300 */
[----:B-1234-:R-:W-:Y:S05]  /*6400*/  @!P0 BRA `(.L_x_162) ;  /* 0x0000000000288947 */ /* 0x01efea0003800000 */
        /* <DEDUP_REMOVED lines=10> */
.L_x_162:
[-CC-:B------:R-:W-:Y:S01]  /*64b0*/  SHF.R.U64 R101, R8, R0.reuse, R9.reuse ;  /* 0x0000000008657219 */ /* 0x180fe20000001209 */
[----:B------:R-:W0:Y:S01]  /*64c0*/  LDC.64 R26, c[0x0][0x640] ;  /* 0x00019000ff1a7b82 */ /* 0x000e220000000a00 */
[----:B------:R-:W-:Y:S01]  /*64d0*/  SHF.R.U32.HI R0, RZ, R0, R9 ;  /* 0x00000000ff007219 */ /* 0x000fe20000011609 */
[----:B------:R-:W-:Y:S01]  /*64e0*/  ULDC UR4, c[0x0][0x150] ;  /* 0x0000540000047ab9 */ /* 0x000fe20000000800 */
[----:B------:R-:W-:Y:S02]  /*64f0*/  IADD3 R3, P0, RZ, -R101, RZ ;  /* 0x80000065ff037210 */ /* 0x000fe40007f1e0ff */
[----:B------:R-:W-:-:S03]  /*6500*/  I2FP.F32.U32 R7, R12 ;  /* 0x0000000c00077245 */ /* 0x000fc60000201000 */
[----:B------:R-:W1:Y:S01]  /*6510*/  LDC R6, c[0x0][0x618] ;  /* 0x00018600ff067b82 */ /* 0x000e620000000800 */
[----:B------:R-:W-:Y:S02]  /*6520*/  IMAD.X R5, RZ, RZ, ~R0, P0 ;  /* 0x000000ffff057224 */ /* 0x000fe400000e0e00 */
[----:B------:R-:W-:Y:S01]  /*6530*/  FMUL R7, R7, UR4 ;  /* 0x0000000407077c20 */ /* 0x000fe20008400000 */
[----:B------:R-:W-:Y:S01]  /*6540*/  ULDC UR4, c[0x0][0x154] ;  /* 0x0000550000047ab9 */ /* 0x000fe20000000800 */
[-C--:B------:R-:W-:Y:S02]  /*6550*/  IMAD R0, R5, R14.reuse, RZ ;  /* 0x0000000e05007224 */ /* 0x080fe400078e02ff */
[C---:B------:R-:W-:Y:S01]  /*6560*/  IMAD.WIDE.U32 R4, R3.reuse, R14, R16 ;  /* 0x0000000e03047225 */ /* 0x040fe200078e0010 */
[----:B------:R-:W2:Y:S01]  /*6570*/  LDC R8, c[0x0][0x608] ;  /* 0x00018200ff087b82 */ /* 0x000ea20000000800 */
[----:B------:R-:W3:Y:S02]  /*6580*/  F2I.U32.TRUNC.NTZ R7, R7 ;  /* 0x0000000700077305 */ /* 0x000ee4000020f000 */
[----:B------:R-:W-:Y:S01]  /*6590*/  IMAD R3, R3, R15, R0 ;  /* 0x0000000f03037224 */ /* 0x000fe200078e0200 */
[----:B------:R-:W-:-:S03]  /*65a0*/  I2FP.F32.U32 R0, R20 ;  /* 0x0000001400007245 */ /* 0x000fc60000201000 */
[----:B------:R-:W-:Y:S01]  /*65b0*/  IMAD.IADD R3, R5, 0x1, R3 ;  /* 0x0000000105037824 */ /* 0x000fe200078e0203 */
[----:B------:R-:W4:Y:S01]  /*65c0*/  LDC R11, c[0x0][0x658] ;  /* 0x00019600ff0b7b82 */ /* 0x000f220000000800 */
[----:B0-----:R-:W-:-:S04]  /*65d0*/  ISETP.NE.U32.AND P0, PT, R26, RZ, PT ;  /* 0x000000ff1a00720c */ /* 0x001fc80003f05070 */
[----:B------:R-:W-:-:S03]  /*65e0*/  ISETP.NE.AND.EX P0, PT, R27, RZ, PT, P0 ;  /* 0x000000ff1b00720c */ /* 0x000fc60003f05300 */
[----:B------:R-:W0:Y:S01]  /*65f0*/  LDC R9, c[0x0][0x144] ;  /* 0x00005100ff097b82 */ /* 0x000e220000000800 */
[-C--:B-1----:R-:W-:Y:S01]  /*6600*/  SHF.R.U64 R10, R4, R6.reuse, R3 ;  /* 0x00000006040a7219 */ /* 0x082fe20000001203 */
[----:B---3--:R-:W-:Y:S01]  /*6610*/  IMAD.MOV R7, RZ, RZ, -R7 ;  /* 0x000000ffff077224 */ /* 0x008fe200078e0a07 */
[----:B------:R-:W-:Y:S01]  /*6620*/  SHF.R.U32.HI R3, RZ, R6, R3 ;  /* 0x00000006ff037219 */ /* 0x000fe20000011603 */
[----:B------:R-:W-:-:S04]  /*6630*/  FMUL R6, R0, UR4 ;  /* 0x0000000400067c20 */ /* 0x000fc80008400000 */
[----:B------:R-:W1:Y:S01]  /*6640*/  LDC R21, c[0x0][0x148] ;  /* 0x00005200ff157b82 */ /* 0x000e620000000800 */
[----:B------:R3:W0:Y:S01]  /*6650*/  F2I.U32.TRUNC.NTZ R14, R6 ;  /* 0x00000006000e7305 */ /* 0x000622000020f000 */
[-CC-:B--2---:R-:W-:Y:S02]  /*6660*/  SHF.R.U64 R13, R10, R8.reuse, R3.reuse ;  /* 0x000000080a0d7219 */ /* 0x184fe40000001203 */
[----:B------:R-:W-:-:S04]  /*6670*/  SHF.R.U32.HI R0, RZ, R8, R3 ;  /* 0x00000008ff007219 */ /* 0x000fc80000011603 */
[----:B-----5:R-:W2:Y:S01]  /*6680*/  LDC R24, c[0x0][0x648] ;  /* 0x00019200ff187b82 */ /* 0x020ea20000000800 */
[-CC-:B----4-:R-:W-:Y:S02]  /*6690*/  SHF.R.U64 R15, R13, R11.reuse, R0.reuse ;  /* 0x0000000b0d0f7219 */ /* 0x190fe40000001200 */
[----:B------:R-:W-:-:S03]  /*66a0*/  SHF.R.U32.HI R5, RZ, R11, R0 ;  /* 0x0000000bff057219 */ /* 0x000fc60000011600 */
[----:B------:R-:W-:Y:S02]  /*66b0*/  IMAD.MOV.U32 R4, RZ, RZ, R15 ;  /* 0x000000ffff047224 */ /* 0x000fe400078e000f */
[----:B------:R-:W4:Y:S01]  /*66c0*/  LDC R28, c[0x0][0x638] ;  /* 0x00018e00ff1c7b82 */ /* 0x000f220000000800 */
[----:B0-----:R-:W-:-:S07]  /*66d0*/  IMAD R25, R9, R7, R12 ;  /* 0x0000000709197224 */ /* 0x001fce00078e020c */
[----:B------:R-:W0:Y:S08]  /*66e0*/  LDC R29, c[0x0][0x610] ;  /* 0x00018400ff1d7b82 */ /* 0x000e300000000800 */
[----:B------:R-:W0:Y:S01]  /*66f0*/  LDC R30, c[0x0][0x600] ;  /* 0x00018000ff1e7b82 */ /* 0x000e220000000800 */
[----:B-123--:R-:W-:Y:S05]  /*6700*/  @!P0 BRA `(.L_x_163) ;  /* 0x0000000000288947 */ /* 0x00efea0003800000 */
[----:B------:R-:W1:Y:S02]  /*6710*/  LDC R0, c[0x0][0x64c] ;  /* 0x00019300ff007b82 */ /* 0x000e640000000800 */
[----:B-1----:R-:W-:-:S05]  /*6720*/  IADD3 R3, P0, R15, R0, RZ ;  /* 0x000000000f037210 */ /* 0x002fca0007f1e0ff */
        /* <DEDUP_REMOVED lines=8> */
.L_x_163:
[----:B------:R-:W-:Y:S01]  /*67b0*/  ISETP.NE.AND P0, PT, R2, 0x1, PT ;  /* 0x000000010200780c */ /* 0x000fe20003f05270 */
[----:B------:R-:W-:Y:S01]  /*67c0*/  IMAD.MOV R14, RZ, RZ, -R14 ;  /* 0x000000ffff0e7224 */ /* 0x000fe200078e0a0e */
[----:B------:R-:W-:Y:S02]  /*67d0*/  SHF.R.U64 R3, R4, R24, R5 ;  /* 0x0000001804037219 */ /* 0x000fe40000001205 */
[----:B------:R-:W-:Y:S02]  /*67e0*/  LOP3.LUT R0, R13, R98, RZ, 0xc0, !PT ;  /* 0x000000620d007212 */ /* 0x000fe400078ec0ff */
[----:B------:R-:W-:Y:S01]  /*67f0*/  LOP3.LUT R10, R10, R97, RZ, 0xc0, !PT ;  /* 0x000000610a0a7212 */ /* 0x000fe200078ec0ff */
[----:B------:R-:W-:Y:S02]  /*6800*/  IMAD.MOV R4, RZ, RZ, -R3 ;  /* 0x000000ffff047224 */ /* 0x000fe400078e0a03 */
[----:B------:R-:W-:Y:S02]  /*6810*/  IMAD R0, R93, R3, R0 ;  /* 0x000000035d007224 */ /* 0x000fe400078e0200 */
[----:B----4-:R-:W-:-:S02]  /*6820*/  IMAD R3, R4, R28, R15 ;  /* 0x0000001c04037224 */ /* 0x010fc400078e020f */
[----:B------:R-:W-:Y:S02]  /*6830*/  @P0 IMAD R25, R21, R14, R20 ;  /* 0x0000000e15190224 */ /* 0x000fe400078e0214 */
[----:B0-----:R-:W-:Y:S02]  /*6840*/  IMAD R5, R3, R30, R10 ;  /* 0x0000001e03057224 */ /* 0x001fe400078e020a */
[----:B------:R-:W-:Y:S02]  /*6850*/  IMAD R0, R0, R29, R25 ;  /* 0x0000001d00007224 */ /* 0x000fe400078e0219 */
[----:B------:R-:W-:-:S03]  /*6860*/  IMAD.MOV.U32 R4, RZ, RZ, 0x1 ;  /* 0x00000001ff047424 */ /* 0x000fc600078e00ff */
[----:B------:R-:W-:Y:S02]  /*6870*/  SEL R100, R5, R0, !P0 ;  /* 0x0000000005647207 */ /* 0x000fe40004000000 */
[----:B------:R-:W-:Y:S02]  /*6880*/  PRMT R3, R4, 0x7610, R3 ;  /* 0x0000761004037816 */ /* 0x000fe40000000003 */
[----:B------:R-:W-:-:S07]  /*6890*/  SEL R0, R0, R5, !P0 ;  /* 0x0000000500007207 */ /* 0x000fce0004000000 */
.L_x_161:
[----:B------:R-:W-:Y:S01]  /*68a0*/  UIMAD.WIDE.U32 UR4, UR41, 0x24924925, URZ ;  /* 0x24924925290478a5 */ /* 0x000fe2000f8e003f */
[----:B------:R-:W-:Y:S01]  /*68b0*/  LOP3.LUT P0, RZ, R3, 0xff, RZ, 0xc0, !PT ;  /* 0x000000ff03ff7812 */ /* 0x000fe2000780c0ff */
[----:B------:R-:W-:Y:S02]  /*68c0*/  IMAD.MOV.U32 R103, RZ, RZ, R0 ;  /* 0x000000ffff677224 */ /* 0x000fe400078e0000 */
[----:B------:R-:W-:-:S04]  /*68d0*/  UIADD3 UR4, UR41, -UR5, URZ ;  /* 0x8000000529047290 */ /* 0x000fc8000fffe03f */
[----:B------:R-:W-:-:S04]  /*68e0*/  ULEA.HI UR4, UR4, UR5, URZ, 0x1f ;  /* 0x0000000504047291 */ /* 0x000fc8000f8ff83f */
[----:B------:R-:W-:-:S04]  /*68f0*/  USHF.R.U32.HI UR4, URZ, 0x2, UR4 ;  /* 0x000000023f047899 */ /* 0x000fc80008011604 */
[----:B------:R-:W-:Y:S01]  /*6900*/  UIMAD UR41, UR4, -0x7, UR41 ;  /* 0xfffffff9042978a4 */ /* 0x000fe2000f8e0229 */
[----:B------:R-:W-:Y:S11]  /*6910*/  @P0 BRA `(.L_x_164) ;  /* 0xffffffa800f00947 */ /* 0x000ff6000383ffff */
[----:B------:R-:W-:Y:S05]  /*6920*/  EXIT ;  /* 0x000000000000794d */ /* 0x000fea0003800000 */
.L_x_7:
        /* <DEDUP_REMOVED lines=26> */
.L_x_166:
[----:B------:R-:W0:Y:S01]  /*6ad0*/  LDC.64 R30, c[0x0][0x640] ;  /* 0x00019000ff1e7b82 */ /* 0x000e220000000a00 */
[-CC-:B------:R-:W-:Y:S01]  /*6ae0*/  SHF.R.U64 R22, R14, R8.reuse, R15.reuse ;  /* 0x000000080e167219 */ /* 0x180fe2000000120f */
[----:B------:R-:W-:Y:S01]  /*6af0*/  IMAD.MOV.U32 R27, RZ, RZ, 0x1 ;  /* 0x00000001ff1b7424 */ /* 0x000fe200078e00ff */
[----:B------:R-:W-:Y:S02]  /*6b00*/  SHF.R.U32.HI R7, RZ, R8, R15 ;  /* 0x00000008ff077219 */ /* 0x000fe4000001160f */
[----:B------:R-:W-:-:S03]  /*6b10*/  IADD3 R13, P0, RZ, -R22, RZ ;  /* 0x80000016ff0d7210 */ /* 0x000fc60007f1e0ff */
[----:B------:R-:W1:Y:S02]  /*6b20*/  LDC R12, c[0x0][0x618] ;  /* 0x00018600ff0c7b82 */ /* 0x000e640000000800 */
[----:B------:R-:W-:Y:S02]  /*6b30*/  IMAD.X R7, RZ, RZ, ~R7, P0 ;  /* 0x000000ffff077224 */ /* 0x000fe400000e0e07 */
[----:B------:R-:W-:-:S04]  /*6b40*/  IMAD.WIDE.U32 R10, R13, R24, R16 ;  /* 0x000000180d0a7225 */ /* 0x000fc800078e0010 */
[----:B------:R-:W2:Y:S01]  /*6b50*/  LDC R14, c[0x0][0x608] ;  /* 0x00018200ff0e7b82 */ /* 0x000ea20000000800 */
[----:B------:R-:W-:-:S04]  /*6b60*/  IMAD R8, R7, R24, RZ ;  /* 0x0000001807087224 */ /* 0x000fc800078e02ff */
[----:B------:R-:W-:-:S03]  /*6b70*/  IMAD R7, R13, R25, R8 ;  /* 0x000000190d077224 */ /* 0x000fc600078e0208 */
[----:B------:R-:W3:Y:S01]  /*6b80*/  LDC R28, c[0x0][0x658] ;  /* 0x00019600ff1c7b82 */ /* 0x000ee20000000800 */
[----:B------:R-:W-:Y:S01]  /*6b90*/  IMAD.IADD R7, R11, 0x1, R7 ;  /* 0x000000010b077824 */ /* 0x000fe200078e0207 */
[----:B0-----:R-:W-:Y:S01]  /*6ba0*/  ISETP.NE.U32.AND P0, PT, R30, RZ, PT ;  /* 0x000000ff1e00720c */ /* 0x001fe20003f05070 */
[----:B------:R-:W-:-:S03]  /*6bb0*/  IMAD.MOV.U32 R11, RZ, RZ, -0x1 ;  /* 0xffffffffff0b7424 */ /* 0x000fc600078e00ff */
        /* <DEDUP_REMOVED lines=8> */
[-C--:B---3--:R-:W-:Y:S02]  /*6c40*/  SHF.L.U32 R10, R11, R28.reuse, RZ ;  /* 0x0000001c0b0a7219 */ /* 0x088fe400000006ff */
[--C-:B------:R-:W-:Y:S02]  /*6c50*/  SHF.R.U64 R26, R24, R28, R7.reuse ;  /* 0x0000001c181a7219 */ /* 0x100fe40000001207 */
[----:B------:R-:W-:Y:S02]  /*6c60*/  LOP3.LUT R29, RZ, R10, RZ, 0x33, !PT ;  /* 0x0000000aff1d7212 */ /* 0x000fe400078e33ff */
[----:B------:R-:W-:Y:S01]  /*6c70*/  SHF.R.U32.HI R11, RZ, R28, R7 ;  /* 0x0000001cff0b7219 */ /* 0x000fe20000011607 */
[----:B------:R-:W3:Y:S01]  /*6c80*/  LDC R32, c[0x0][0x610] ;  /* 0x00018400ff207b82 */ /* 0x000ee20000000800 */
[----:B------:R-:W-:Y:S01]  /*6c90*/  IMAD.MOV.U32 R10, RZ, RZ, R26 ;  /* 0x000000ffff0a7224 */ /* 0x000fe200078e001a */
[----:B------:R-:W-:Y:S06]  /*6ca0*/  @!P0 BRA `(.L_x_167) ;  /* 0x0000000000288947 */ /* 0x000fec0003800000 */
        /* <DEDUP_REMOVED lines=10> */
.L_x_167:
[----:B------:R-:W-:Y:S02]  /*6d50*/  ISETP.NE.AND P0, PT, R2, 0x1, PT ;  /* 0x000000010200780c */ /* 0x000fe40003f05270 */
[----:B-1----:R-:W-:Y:S01]  /*6d60*/  SHF.R.U64 R8, R10, R8, R11 ;  /* 0x000000080a087219 */ /* 0x002fe2000000120b */
[----:B0-----:R-:W-:Y:S01]  /*6d70*/  VIADD R11, R21, 0xffffffff ;  /* 0xffffffff150b7836 */ /* 0x001fe20000000000 */
[----:B------:R-:W-:Y:S02]  /*6d80*/  SHF.L.U32 R27, R27, R28, RZ ;  /* 0x0000001c1b1b7219 */ /* 0x000fe400000006ff */
[----:B------:R-:W-:Y:S01]  /*6d90*/  LOP3.LUT R5, R24, R29, RZ, 0xc0, !PT ;  /* 0x0000001d18057212 */ /* 0x000fe200078ec0ff */
[----:B------:R-:W-:-:S04]  /*6da0*/  IMAD.MOV R7, RZ, RZ, -R8 ;  /* 0x000000ffff077224 */ /* 0x000fc800078e0a08 */
[----:B------:R-:W-:Y:S02]  /*6db0*/  IMAD R5, R27, R8, R5 ;  /* 0x000000081b057224 */ /* 0x000fe400078e0205 */
[----:B------:R-:W-:Y:S01]  /*6dc0*/  @P0 IMAD R6, R9, R23, R4 ;  /* 0x0000001709060224 */ /* 0x000fe200078e0204 */
[----:B------:R-:W-:Y:S01]  /*6dd0*/  LOP3.LUT R9, R20, R11, RZ, 0xc0, !PT ;  /* 0x0000000b14097212 */ /* 0x000fe200078ec0ff */
[----:B--2---:R-:W-:Y:S02]  /*6de0*/  IMAD R4, R7, R25, R26 ;  /* 0x0000001907047224 */ /* 0x004fe400078e021a */
[----:B---3--:R-:W-:Y:S02]  /*6df0*/  IMAD R6, R5, R32, R6 ;  /* 0x0000002005067224 */ /* 0x008fe400078e0206 */
[----:B------:R-:W-:Y:S02]  /*6e00*/  IMAD R5, R4, R21, R9 ;  /* 0x0000001504057224 */ /* 0x000fe400078e0209 */
[----:B------:R-:W-:-:S02]  /*6e10*/  IMAD.MOV.U32 R8, RZ, RZ, 0x1 ;  /* 0x00000001ff087424 */ /* 0x000fc400078e00ff */
[----:B------:R-:W-:Y:S01]  /*6e20*/  IMAD.MOV.U32 R7, RZ, RZ, R22 ;  /* 0x000000ffff077224 */ /* 0x000fe200078e0016 */
[----:B------:R-:W-:Y:S02]  /*6e30*/  SEL R21, R5, R6, !P0 ;  /* 0x0000000605157207 */ /* 0x000fe40004000000 */
[----:B------:R-:W-:-:S07]  /*6e40*/  SEL R20, R6, R5, !P0 ;  /* 0x0000000506147207 */ /* 0x000fce0004000000 */
.L_x_165:
[----:B------:R-:W-:-:S08]  /*6e50*/  NOP ;  /* 0x0000000000007918 */ /* 0x000fd00000000000 */
[----:B------:R-:W0:-:S00]  /*6e60*/  USETMAXREG.DEALLOC.CTAPOOL 0x28 ;  /* 0x00000028000079c8 */ /* 0x000e0000080e0500 */
[----:B0-----:R-:W-:-:S13]  /*6e70*/  ISETP.NE.AND P0, PT, R3, RZ, PT ;  /* 0x000000ff0300720c */ /* 0x001fda0003f05270 */
[----:B------:R-:W-:Y:S05]  /*6e80*/  @P0 EXIT ;  /* 0x000000000000094d */ /* 0x000fea0003800000 */
[----:B------:R-:W-:Y:S01]  /*6e90*/  LOP3.LUT P0, RZ, R8, 0xff, RZ, 0xc0, !PT ;  /* 0x000000ff08ff7812 */ /* 0x000fe2000780c0ff */
[----:B------:R-:W-:Y:S02]  /*6ea0*/  IMAD.MOV.U32 R3, RZ, RZ, 0x1 ;  /* 0x00000001ff037424 */ /* 0x000fe400078e00ff */
[----:B------:R-:W-:-:S10]  /*6eb0*/  IMAD.MOV.U32 R8, RZ, RZ, RZ ;  /* 0x000000ffff087224 */ /* 0x000fd400078e00ff */
[----:B------:R-:W-:Y:S05]  /*6ec0*/  @!P0 BRA `(.L_x_168) ;  /* 0x0000000c00308947 */ /* 0x000fea0003800000 */
[----:B------:R-:W0:Y:S01]  /*6ed0*/  LDC R3, c[0x0][0x28c] ;  /* 0x0000a300ff037b82 */ /* 0x000e220000000800 */
[----:B------:R-:W1:Y:S01]  /*6ee0*/  S2R R13, SR_CgaCtaId ;  /* 0x00000000000d7919 */ /* 0x000e620000008800 */
[----:B------:R-:W-:Y:S01]  /*6ef0*/  ULDC UR5, c[0x0][0x658] ;  /* 0x0001960000057ab9 */ /* 0x000fe20000000800 */
[----:B------:R-:W-:Y:S01]  /*6f00*/  UMOV UR6, 0xffffffff ;  /* 0xffffffff00067882 */ /* 0x000fe20000000000 */
[----:B------:R-:W-:Y:S01]  /*6f10*/  BSSY B0, `(.L_x_168) ;  /* 0x00000c7000007945 */ /* 0x000fe20003800000 */
[----:B------:R-:W-:Y:S01]  /*6f20*/  USHF.L.U32 UR6, UR6, UR5, URZ ;  /* 0x0000000506067299 */ /* 0x000fe2000800063f */
[----:B------:R-:W-:Y:S01]  /*6f30*/  IMAD.MOV.U32 R10, RZ, RZ, 0x1 ;  /* 0x00000001ff0a7424 */ /* 0x000fe200078e00ff */
[----:B------:R-:W-:Y:S01]  /*6f40*/  LOP3.LUT R9, R18, 0x2, RZ, 0xfc, !PT ;  /* 0x0000000212097812 */ /* 0x000fe200078efcff */
[----:B------:R-:W-:Y:S01]  /*6f50*/  IMAD.MOV.U32 R8, RZ, RZ, RZ ;  /* 0x000000ffff087224 */ /* 0x000fe200078e00ff */
[----:B------:R-:W-:Y:S01]  /*6f60*/  ULDC UR4, c[0x0][0x600] ;  /* 0x0001800000047ab9 */ /* 0x000fe20000000800 */
[----:B------:R-:W-:Y:S01]  /*6f70*/  UMOV UR7, 0x1 ;  /* 0x0000000100077882 */ /* 0x000fe20000000000 */
[----:B------:R-:W-:-:S02]  /*6f80*/  UIADD3 UR15, UR4, -0x1, URZ ;  /* 0xffffffff040f7890 */ /* 0x000fc4000fffe03f */
[----:B------:R-:W-:Y:S02]  /*6f90*/  USHF.L.U32 UR17, UR7, UR5, URZ ;  /* 0x0000000507117299 */ /* 0x000fe4000800063f */
[----:B------:R-:W-:Y:S01]  /*6fa0*/  ULOP3.LUT UR16, URZ, UR6, URZ, 0x33, !UPT ;  /* 0x000000063f107292 */ /* 0x000fe2000f8e333f */
[----:B------:R-:W-:Y:S01]  /*6fb0*/  ULDC.64 UR20, c[0x0][0x198] ;  /* 0x0000660000147ab9 */ /* 0x000fe20000000a00 */
[----:B0-----:R-:W-:-:S05]  /*6fc0*/  VIADD R3, R3, 0x3f ;  /* 0x0000003f03037836 */ /* 0x001fca0000000000 */
[----:B------:R-:W-:-:S04]  /*6fd0*/  SHF.R.S32.HI R4, RZ, 0x1f, R3 ;  /* 0x0000001fff047819 */ /* 0x000fc80000011403 */
[----:B------:R-:W-:Y:S01]  /*6fe0*/  LEA.HI R4, R4, R3, RZ, 0x6 ;  /* 0x0000000304047211 */ /* 0x000fe200078f30ff */
[C---:B-1----:R-:W-:Y:S02]  /*6ff0*/  IMAD.SHL.U32 R12, R13.reuse, 0x10, RZ ;  /* 0x000000100d0c7824 */ /* 0x042fe400078e00ff */
[----:B------:R-:W-:Y:S01]  /*7000*/  IMAD.SHL.U32 R13, R13, 0x400, RZ ;  /* 0x000004000d0d7824 */ /* 0x000fe200078e00ff */
[----:B------:R-:W-:Y:S01]  /*7010*/  SHF.R.S32.HI R11, RZ, 0x6, R4 ;  /* 0x00000006ff0b7819 */ /* 0x000fe20000011404 */
[----:B------:R-:W-:Y:S01]  /*7020*/  IMAD.MOV.U32 R3, RZ, RZ, 0x1 ;  /* 0x00000001ff037424 */ /* 0x000fe200078e00ff */
[----:B------:R-:W-:Y:S02]  /*7030*/  LOP3.LUT R12, R12, 0x70, RZ, 0xc0, !PT ;  /* 0x000000700c0c7812 */ /* 0x000fe400078ec0ff */
[----:B------:R-:W-:Y:S01]  /*7040*/  LOP3.LUT R13, R13, 0x1c00, RZ, 0xc0, !PT ;  /* 0x00001c000d0d7812 */ /* 0x000fe200078ec0ff */
[----:B------:R-:W-:-:S07]  /*7050*/  VIADD R19, R11, 0x1 ;  /* 0x000000010b137836 */ /* 0x000fce0000000000 */
.L_x_179:
[----:B------:R-:W-:-:S03]  /*7060*/  UMOV UR4, 0xffffffff ;  /* 0xffffffff00047882 */ /* 0x000fc60000000000 */
[----:B------:R-:W-:Y:S05]  /*7070*/  BRA.DIV UR4, `(.L_x_169) ;  /* 0x0000001204187947 */ /* 0x000fea000b800000 */
[----:B------:R-:W-:-:S13]  /*7080*/  ELECT P6, URZ, PT ;  /* 0x00000000003f782f */ /* 0x000fda00038c0000 */
.L_x_193:
[----:B------:R-:W0:Y:S01]  /*7090*/  LDC R4, c[0x0][0x28c] ;  /* 0x0000a300ff047b82 */ /* 0x000e220000000800 */
[----:B------:R-:W-:Y:S01]  /*70a0*/  BSSY B1, `(.L_x_170) ;  /* 0x0000038000017945 */ /* 0x000fe20003800000 */
[----:B0-----:R-:W-:-:S13]  /*70b0*/  ISETP.LT.OR P6, PT, R4, 0x1, !P6 ;  /* 0x000000010400780c */ /* 0x001fda00077c1670 */
[----:B------:R-:W-:Y:S05]  /*70c0*/  @P6 BRA `(.L_x_171) ;  /* 0x0000000000d46947 */ /* 0x000fea0003800000 */
[----:B------:R-:W-:Y:S02]  /*70d0*/  IMAD.SHL.U32 R20, R20, 0x80, RZ ;  /* 0x0000008014147824 */ /* 0x000fe400078e00ff */
[----:B------:R-:W-:Y:S02]  /*70e0*/  IMAD R21, R21, 0x80, R12 ;  /* 0x0000008015157824 */ /* 0x000fe400078e020c */
[----:B------:R-:W-:Y:S02]  /*70f0*/  IMAD.MOV.U32 R22, RZ, RZ, RZ ;  /* 0x000000ffff167224 */ /* 0x000fe400078e00ff */
[----:B------:R-:W-:Y:S02]  /*7100*/  IMAD.MOV.U32 R4, RZ, RZ, R19 ;  /* 0x000000ffff047224 */ /* 0x000fe400078e0013 */
[----:B------:R-:W-:Y:S02]  /*7110*/  IMAD.MOV.U32 R5, RZ, RZ, R3 ;  /* 0x000000ffff057224 */ /* 0x000fe400078e0003 */
[----:B------:R-:W-:-:S07]  /*7120*/  IMAD.MOV.U32 R6, RZ, RZ, R8 ;  /* 0x000000ffff067224 */ /* 0x000fce00078e0008 */
.L_x_174:
[----:B------:R-:W0:Y:S01]  /*7130*/  S2R R15, SR_CgaCtaId ;  /* 0x00000000000f7919 */ /* 0x000e220000008800 */
[----:B------:R-:W-:Y:S02]  /*7140*/  MOV R14, 0x400 ;  /* 0x00000400000e7802 */ /* 0x000fe40000000f00 */
[----:B------:R-:W-:Y:S02]  /*7150*/  ISETP.NE.AND P1, PT, R0, RZ, PT ;  /* 0x000000ff0000720c */ /* 0x000fe40003f25270 */
[----:B0-----:R-:W-:Y:S02]  /*7160*/  LEA R25, R15, R14, 0x18 ;  /* 0x0000000e0f197211 */ /* 0x001fe400078ec0ff */
[----:B------:R-:W-:-:S09]  /*7170*/  SHF.L.U32 R14, R5, 0x1f, RZ ;  /* 0x0000001f050e7819 */ /* 0x000fd200000006ff */
[----:B------:R-:W0:Y:S01]  /*7180*/  @!P1 LDC R15, c[0x0][0x500] ;  /* 0x00014000ff0f9b82 */ /* 0x000e220000000800 */
[----:B------:R-:W-:-:S04]  /*7190*/  IMAD R23, R6, 0x8, R25 ;  /* 0x0000000806177824 */ /* 0x000fc800078e0219 */
[----:B------:R-:W1:Y:S02]  /*71a0*/  SYNCS.PHASECHK.TRANS64.TRYWAIT P0, [R23+URZ+0x38], R14 ;  /* 0x0000380e170075a7 */ /* 0x000e64000800017f */
[----:B-1----:R-:W-:Y:S05]  /*71b0*/  @!P0 BRA `(.L_x_172) ;  /* 0x0000000c00e88947 */ /* 0x002fea0003800000 */
.L_x_194:
[----:B-1----:R-:W-:Y:S01]  /*71c0*/  PRMT R14, R9, 0x9910, RZ ;  /* 0x00009910090e7816 */ /* 0x002fe200000000ff */
[----:B0-----:R0:W-:Y:S03]  /*71d0*/  @!P1 SYNCS.ARRIVE.TRANS64 RZ, [R23+URZ], R15 ;  /* 0x0000000f17ff99a7 */ /* 0x0011e6000800003f */
[----:B------:R-:W-:-:S13]  /*71e0*/  ISETP.NE.AND P0, PT, R14, 0x2, PT ;  /* 0x000000020e00780c */ /* 0x000fda0003f05270 */
[----:B0-----:R-:W-:Y:S05]  /*71f0*/  @P0 BRA `(.L_x_173) ;  /* 0x0000000000040947 */ /* 0x001fea0003800000 */
[----:B------:R-:W-:Y:S01]  /*7200*/  BPT.TRAP 0x1 ;  /* 0x000000040000795c */ /* 0x000fe20000300000 */
.L_x_173:
[C---:B------:R-:W-:Y:S01]  /*7210*/  IMAD R14, R6.reuse, 0x2000, R13 ;  /* 0x00002000060e7824 */ /* 0x040fe200078e020d */
[----:B------:R-:W-:Y:S01]  /*7220*/  R2UR UR9, R23 ;  /* 0x00000000170972ca */ /* 0x000fe200000e0000 */
[--C-:B------:R-:W-:Y:S01]  /*7230*/  IMAD R15, R6, 0x4000, R25.reuse ;  /* 0x00004000060f7824 */ /* 0x100fe200078e0219 */
[----:B------:R-:W-:Y:S01]  /*7240*/  UIADD3 UR4, UP0, UR20, 0xf0, URZ ;  /* 0x000000f014047890 */ /* 0x000fe2000ff1e03f */
[----:B------:R-:W-:Y:S01]  /*7250*/  IMAD R14, R14, 0x2, R25 ;  /* 0x000000020e0e7824 */ /* 0x000fe200078e0219 */
[----:B------:R-:W-:Y:S01]  /*7260*/  R2UR UR11, R20 ;  /* 0x00000000140b72ca */ /* 0x000fe200000e0000 */
[----:B------:R-:W-:Y:S01]  /*7270*/  VIADD R4, R4, 0xffffffff ;  /* 0xffffffff04047836 */ /* 0x000fe20000000000 */
[----:B------:R-:W-:Y:S01]  /*7280*/  R2UR UR5, R15 ;  /* 0x000000000f0572ca */ /* 0x000fe200000e0000 */
[----:B------:R-:W-:Y:S01]  /*7290*/  UIADD3 UR22, UP1, UR20, 0x1f0, URZ ;  /* 0x000001f014167890 */ /* 0x000fe2000ff3e03f */
[----:B------:R-:W-:Y:S01]  /*72a0*/  R2UR UR8, R14 ;  /* 0x000000000e0872ca */ /* 0x000fe200000e0000 */
[----:B------:R-:W-:Y:S01]  /*72b0*/  VIADD R6, R6, 0x1 ;  /* 0x0000000106067836 */ /* 0x000fe20000000000 */
[----:B------:R-:W-:Y:S01]  /*72c0*/  R2UR UR10, R22 ;  /* 0x00000000160a72ca */ /* 0x000fe200000e0000 */
[----:B------:R-:W-:Y:S01]  /*72d0*/  UIADD3.X UR23, URZ, UR21, URZ, UP1, !UPT ;  /* 0x000000153f177290 */ /* 0x000fe20008ffe43f */
[----:B------:R-:W-:Y:S01]  /*72e0*/  R2UR UR12, R7 ;  /* 0x00000000070c72ca */ /* 0x000fe200000e0000 */
[----:B------:R-:W-:Y:S01]  /*72f0*/  UMOV UR6, 0x0 ;  /* 0x0000000000067882 */ /* 0x000fe20000000000 */
[----:B------:R-:W-:Y:S01]  /*7300*/  R2UR UR18, R21 ;  /* 0x00000000151272ca */ /* 0x000fe200000e0000 */
[----:B------:R-:W-:Y:S01]  /*7310*/  UMOV UR7, 0x10000000 ;  /* 0x1000000000077882 */ /* 0x000fe20000000000 */
[----:B------:R-:W-:Y:S01]  /*7320*/  ISETP.GT.AND P1, PT, R4, 0x1, PT ;  /* 0x000000010400780c */ /* 0x000fe20003f24270 */
[----:B------:R-:W-:Y:S01]  /*7330*/  UMOV UR19, 0xff0000 ;  /* 0x00ff000000137882 */ /* 0x000fe20000000000 */
[----:B------:R-:W-:Y:S01]  /*7340*/  ISETP.NE.AND P0, PT, R6, 0x7, PT ;  /* 0x000000070600780c */ /* 0x000fe20003f05270 */
[----:B------:R-:W-:Y:S01]  /*7350*/  UIADD3 UR13, UR5, 0x180, URZ ;  /* 0x00000180050d7890 */ /* 0x000fe2000fffe03f */
[----:B------:R-:W-:Y:S01]  /*7360*/  VIADD R22, R22, 0x40 ;  /* 0x0000004016167836 */ /* 0x000fe20000000000 */
[----:B------:R-:W-:Y:S01]  /*7370*/  UIADD3.X UR5, URZ, UR21, URZ, UP0, !UPT ;  /* 0x000000153f057290 */ /* 0x000fe200087fe43f */
[----:B------:R-:W-:Y:S01]  /*7380*/  SEL R14, RZ, 0x1, P0 ;  /* 0x00000001ff0e7807 */ /* 0x000fe20000000000 */
[----:B------:R-:W-:Y:S01]  /*7390*/  UIADD3 UR14, UR8, 0x1c180, URZ ;  /* 0x0001c180080e7890 */ /* 0x000fe2000fffe03f */
[----:B------:R-:W-:-:S02]  /*73a0*/  SEL R6, R6, RZ, P0 ;  /* 0x000000ff06067207 */ /* 0x000fc40000000000 */
[----:B------:R-:W-:Y:S01]  /*73b0*/  UMOV UR8, UR13 ;  /* 0x0000000d00087c82 */ /* 0x000fe20008000000 */
[----:B------:R-:W-:-:S03]  /*73c0*/  LOP3.LUT R5, R5, R14, RZ, 0x3c, !PT ;  /* 0x0000000e05057212 */ /* 0x000fc600078e3cff */
[----:B------:R0:W-:Y:S02]  /*73d0*/  UTMALDG.3D [UR8], [UR4], desc[UR6] ;  /* 0x00000608040075b4 */ /* 0x0001e40008011000 */
[----:B0-----:R-:W-:Y:S01]  /*73e0*/  UMOV UR8, UR14 ;  /* 0x0000000e00087c82 */ /* 0x001fe20008000000 */
[----:B------:R-:W-:Y:S02]  /*73f0*/  UMOV UR11, UR18 ;  /* 0x00000012000b7c82 */ /* 0x000fe40008000000 */
[----:B------:R0:W-:Y:S02]  /*7400*/  UTMALDG.3D.MULTICAST [UR8], [UR22], UR19, desc[UR6] ;  /* 0x00000608160073b4 */ /* 0x0001e40008011813 */
[----:B0-----:R-:W-:Y:S05]  /*7410*/  @P1 BRA `(.L_x_174) ;  /* 0xfffffffc00441947 */ /* 0x001fea000383ffff */
.L_x_171:
[----:B------:R-:W-:Y:S05]  /*7420*/  BSYNC B1 ;  /* 0x0000000000017941 */ /* 0x000fea0003800000 */
.L_x_170:
[----:B------:R-:W-:Y:S01]  /*7430*/  LOP3.LUT P1, RZ, R10, 0xff, RZ, 0xc0, !PT ;  /* 0x000000ff0aff7812 */ /* 0x000fe2000782c0ff */
[C---:B------:R-:W-:Y:S01]  /*7440*/  IMAD.IADD R15, R11.reuse, 0x1, R8 ;  /* 0x000000010b0f7824 */ /* 0x040fe200078e0208 */
[----:B------:R-:W-:Y:S01]  /*7450*/  ULDC.64 UR4, c[0x0][0x650] ;  /* 0x0001940000047ab9 */ /* 0x000fe20000000a00 */
[----:B------:R-:W-:Y:S01]  /*7460*/  ISETP.GE.U32.AND P2, PT, R11, 0x7, PT ;  /* 0x000000070b00780c */ /* 0x000fe20003f46070 */
[----:B------:R-:W-:Y:S01]  /*7470*/  BSSY B1, `(.L_x_175) ;  /* 0x000006e000017945 */ /* 0x000fe20003800000 */
[C---:B------:R-:W-:Y:S01]  /*7480*/  IMAD.WIDE.U32 R4, R15.reuse, 0x24924925, RZ ;  /* 0x249249250f047825 */ /* 0x040fe200078e00ff */
[----:B------:R-:W-:Y:S02]  /*7490*/  ISETP.GT.U32.AND P0, PT, R15, 0x6, PT ;  /* 0x000000060f00780c */ /* 0x000fe40003f04070 */
[----:B------:R-:W-:Y:S01]  /*74a0*/  PRMT R10, RZ, 0x7610, R10 ;  /* 0x00007610ff0a7816 */ /* 0x000fe2000000000a */
[----:B------:R-:W-:Y:S01]  /*74b0*/  IMAD.MOV.U32 R20, RZ, RZ, -0x1 ;  /* 0xffffffffff147424 */ /* 0x000fe200078e00ff */
[----:B------:R-:W-:Y:S01]  /*74c0*/  ISETP.LT.U32.AND P0, PT, R11, 0x7, P0 ;  /* 0x000000070b00780c */ /* 0x000fe20000701070 */
[----:B------:R-:W-:-:S02]  /*74d0*/  IMAD.MOV.U32 R21, RZ, RZ, -0x1 ;  /* 0xffffffffff157424 */ /* 0x000fc400078e00ff */
[----:B------:R-:W0:Y:S01]  /*74e0*/  @P1 S2R R7, SR_CgaCtaId ;  /* 0x0000000000071919 */ /* 0x000e220000008800 */
[----:B------:R-:W-:Y:S02]  /*74f0*/  SEL R4, RZ, 0x1, !P0 ;  /* 0x00000001ff047807 */ /* 0x000fe40004000000 */
[----:B------:R-:W-:Y:S02]  /*7500*/  IADD3 R16, P0, R16, UR36, RZ ;  /* 0x0000002410107c10 */ /* 0x000fe4000ff1e0ff */
[----:B------:R-:W-:Y:S02]  /*7510*/  @P1 MOV R6, 0x400 ;  /* 0x0000040000061802 */ /* 0x000fe40000000f00 */
[----:B------:R-:W-:Y:S02]  /*7520*/  IADD3.X R17, R17, UR42, RZ, P0, !PT ;  /* 0x0000002a11117c10 */ /* 0x000fe400087fe4ff */
[----:B------:R-:W-:Y:S02]  /*7530*/  ISETP.GE.U32.AND P0, PT, R16, UR4, PT ;  /* 0x0000000410007c0c */ /* 0x000fe4000bf06070 */
[----:B------:R-:W-:-:S02]  /*7540*/  LOP3.LUT R3, R3, R4, RZ, 0x3c, !PT ;  /* 0x0000000403037212 */ /* 0x000fc400078e3cff */
[----:B------:R-:W-:Y:S02]  /*7550*/  ISETP.GE.U32.AND.EX P0, PT, R17, UR5, PT, P0 ;  /* 0x0000000511007c0c */ /* 0x000fe4000bf06100 */
[----:B------:R-:W-:Y:S02]  /*7560*/  PRMT R4, RZ, 0x7610, R4 ;  /* 0x00007610ff047816 */ /* 0x000fe40000000004 */
[----:B0-----:R-:W-:Y:S01]  /*7570*/  @P1 LEA R6, R7, R6, 0x18 ;  /* 0x0000000607061211 */ /* 0x001fe200078ec0ff */
[----:B------:R-:W-:-:S03]  /*7580*/  IMAD.IADD R7, R15, 0x1, -R5 ;  /* 0x000000010f077824 */ /* 0x000fc600078e0a05 */
[----:B------:R0:W-:Y:S02]  /*7590*/  @P1 SYNCS.ARRIVE.TRANS64.A1T0 RZ, [R6+URZ+0x88], RZ ;  /* 0x000088ff06ff19a7 */ /* 0x0001e4000810003f */
[----:B------:R-:W-:-:S04]  /*75a0*/  LEA.HI R7, R7, R5, RZ, 0x1f ;  /* 0x0000000507077211 */ /* 0x000fc800078ff8ff */
[----:B------:R-:W-:Y:S01]  /*75b0*/  SHF.R.U32.HI R8, RZ, 0x2, R7 ;  /* 0x00000002ff087819 */ /* 0x000fe20000011607 */
[----:B------:R-:W-:-:S03]  /*75c0*/  IMAD.MOV.U32 R7, RZ, RZ, -0x1 ;  /* 0xffffffffff077424 */ /* 0x000fc600078e00ff */
[----:B------:R-:W-:Y:S01]  /*75d0*/  @P2 LOP3.LUT R3, R3, 0x1, R8, 0x78, !PT ;  /* 0x0000000103032812 */ /* 0x000fe200078e7808 */
[----:B------:R-:W-:Y:S01]  /*75e0*/  IMAD R8, R8, -0x7, R15 ;  /* 0xfffffff908087824 */ /* 0x000fe200078e020f */
[----:B0-----:R-:W-:Y:S06]  /*75f0*/  @P0 BRA `(.L_x_176) ;  /* 0x0000000400540947 */ /* 0x001fec0003800000 */
[----:B------:R-:W0:Y:S01]  /*7600*/  S2R R15, SR_CTAID.X ;  /* 0x00000000000f7919 */ /* 0x000e220000002500 */
[----:B------:R-:W-:Y:S01]  /*7610*/  ULDC.64 UR4, c[0x0][0x628] ;  /* 0x00018a0000047ab9 */ /* 0x000fe20000000a00 */
[----:B------:R-:W-:Y:S01]  /*7620*/  ULDC UR7, c[0x0][0x630] ;  /* 0x00018c0000077ab9 */ /* 0x000fe20000000800 */
[----:B------:R-:W-:Y:S01]  /*7630*/  ISETP.NE.U32.AND P0, PT, RZ, UR4, PT ;  /* 0x00000004ff007c0c */ /* 0x000fe2000bf05070 */
[----:B------:R-:W1:Y:S01]  /*7640*/  S2R R20, SR_CTAID.Y ;  /* 0x0000000000147919 */ /* 0x000e620000002600 */
[----:B------:R-:W-:Y:S01]  /*7650*/  ULDC UR8, c[0x0][0x150] ;  /* 0x0000540000087ab9 */ /* 0x000fe20000000800 */
[----:B------:R-:W-:Y:S01]  /*7660*/  IMAD.MOV.U32 R4, RZ, RZ, R16 ;  /* 0x000000ffff047224 */ /* 0x000fe200078e0010 */
[----:B------:R-:W-:Y:S01]  /*7670*/  ISETP.NE.AND.EX P0, PT, RZ, UR5, PT, P0 ;  /* 0x00000005ff007c0c */ /* 0x000fe2000bf05300 */
[----:B------:R-:W-:Y:S01]  /*7680*/  IMAD.MOV.U32 R5, RZ, RZ, R17 ;  /* 0x000000ffff057224 */ /* 0x000fe200078e0011 */
[----:B0-----:R-:W-:-:S11]  /*7690*/  I2FP.F32.U32 R22, R15 ;  /* 0x0000000f00167245 */ /* 0x001fd60000201000 */
[----:B------:R-:W-:Y:S05]  /*76a0*/  @!P0 BRA `(.L_x_177) ;  /* 0x0000000000288947 */ /* 0x000fea0003800000 */
[----:B------:R-:W-:Y:S02]  /*76b0*/  ULDC UR6, c[0x0][0x634] ;  /* 0x00018d0000067ab9 */ /* 0x000fe40000000800 */
[----:B------:R-:W-:-:S05]  /*76c0*/  IADD3 R5, P0, R16, UR6, RZ ;  /* 0x0000000610057c10 */ /* 0x000fca000ff1e0ff */
[----:B------:R-:W-:-:S04]  /*76d0*/  IMAD.X R21, RZ, RZ, R17, P0 ;  /* 0x000000ffff157224 */ /* 0x000fc800000e0611 */
[----:B------:R-:W-:-:S04]  /*76e0*/  IMAD.WIDE.U32 R6, R21, UR4, RZ ;  /* 0x0000000415067c25 */ /* 0x000fc8000f8e00ff */
[----:B------:R-:W-:-:S04]  /*76f0*/  IMAD.WIDE.U32 R6, P0, R5, UR5, R6 ;  /* 0x0000000505067c25 */ /* 0x000fc8000f800006 */
[----:B------:R-:W-:-:S04]  /*7700*/  IMAD.WIDE.U32 R4, R5, UR4, RZ ;  /* 0x0000000405047c25 */ /* 0x000fc8000f8e00ff */
[----:B------:R-:W-:Y:S01]  /*7710*/  IMAD.MOV.U32 R4, RZ, RZ, R7 ;  /* 0x000000ffff047224 */ /* 0x000fe200078e0007 */
[----:B------:R-:W-:Y:S01]  /*7720*/  IADD3 RZ, P1, R5, R6, RZ ;  /* 0x0000000605ff7210 */ /* 0x000fe20007f3e0ff */
[----:B------:R-:W-:-:S04]  /*7730*/  IMAD.X R5, RZ, RZ, RZ, P0 ;  /* 0x000000ffff057224 */ /* 0x000fc800000e06ff */
[----:B------:R-:W-:-:S08]  /*7740*/  IMAD.WIDE.U32.X R4, R21, UR5, R4, P1 ;  /* 0x0000000515047c25 */ /* 0x000fd000088e0404 */
.L_x_177:
[--C-:B------:R-:W-:Y:S01]  /*7750*/  SHF.R.U64 R14, R4, UR7, R5.reuse ;  /* 0x00000007040e7c19 */ /* 0x100fe20008001205 */
[----:B------:R-:W-:Y:S01]  /*7760*/  FMUL R22, R22, UR8 ;  /* 0x0000000816167c20 */ /* 0x000fe20008400000 */
[----:B------:R-:W-:Y:S01]  /*7770*/  SHF.R.U32.HI R4, RZ, UR7, R5 ;  /* 0x00000007ff047c19 */ /* 0x000fe20008011605 */
[----:B------:R-:W0:Y:S01]  /*7780*/  LDC R6, c[0x0][0x144] ;  /* 0x00005100ff067b82 */ /* 0x000e220000000800 */
[----:B------:R-:W-:Y:S01]  /*7790*/  IADD3 R5, P0, RZ, -R14, RZ ;  /* 0x8000000eff057210 */ /* 0x000fe20007f1e0ff */
[----:B------:R-:W-:Y:S01]  /*77a0*/  ULDC UR6, c[0x0][0x154] ;  /* 0x0000550000067ab9 */ /* 0x000fe20000000800 */
[----:B-1----:R-:W-:Y:S01]  /*77b0*/  I2FP.F32.U32 R7, R20 ;  /* 0x0000001400077245 */ /* 0x002fe20000201000 */
[----:B------:R-:W1:Y:S01]  /*77c0*/  F2I.U32.TRUNC.NTZ R22, R22 ;  /* 0x0000001600167305 */ /* 0x000e62000020f000 */
[----:B------:R-:W-:Y:S01]  /*77d0*/  ULDC.64 UR4, c[0x0][0x620] ;  /* 0x0001880000047ab9 */ /* 0x000fe20000000a00 */
[----:B------:R-:W-:Y:S01]  /*77e0*/  IMAD.X R4, RZ, RZ, ~R4, P0 ;  /* 0x000000ffff047224 */ /* 0x000fe200000e0e04 */
[----:B------:R-:W-:Y:S01]  /*77f0*/  ISETP.NE.AND P2, PT, R2, 0x1, PT ;  /* 0x000000010200780c */ /* 0x000fe20003f45270 */
[----:B------:R-:W-:Y:S01]  /*7800*/  FMUL R23, R7, UR6 ;  /* 0x0000000607177c20 */ /* 0x000fe20008400000 */
[----:B------:R-:W2:Y:S01]  /*7810*/  LDC R25, c[0x0][0x148] ;  /* 0x00005200ff197b82 */ /* 0x000ea20000000800 */
[----:B------:R-:W-:Y:S01]  /*7820*/  IMAD R4, R4, UR4, RZ ;  /* 0x0000000404047c24 */ /* 0x000fe2000f8e02ff */
[----:B------:R-:W-:-:S02]  /*7830*/  ULDC.64 UR6, c[0x0][0x640] ;  /* 0x0001900000067ab9 */ /* 0x000fc40000000a00 */
[----:B------:R-:W-:Y:S01]  /*7840*/  ISETP.NE.U32.AND P0, PT, RZ, UR6, PT ;  /* 0x00000006ff007c0c */ /* 0x000fe2000bf05070 */
[----:B------:R-:W3:Y:S01]  /*7850*/  F2I.U32.TRUNC.NTZ R23, R23 ;  /* 0x0000001700177305 */ /* 0x000ee2000020f000 */
[C---:B------:R-:W-:Y:S02]  /*7860*/  IMAD R7, R5.reuse, UR5, R4 ;  /* 0x0000000505077c24 */ /* 0x040fe4000f8e0204 */
[----:B------:R-:W-:Y:S01]  /*7870*/  IMAD.WIDE.U32 R4, R5, UR4, R16 ;  /* 0x0000000405047c25 */ /* 0x000fe2000f8e0010 */
[----:B------:R-:W-:Y:S01]  /*7880*/  ULDC UR4, c[0x0][0x618] ;  /* 0x0001860000047ab9 */ /* 0x000fe20000000800 */
[----:B------:R-:W-:Y:S02]  /*7890*/  ISETP.NE.AND.EX P0, PT, RZ, UR7, PT, P0 ;  /* 0x00000007ff007c0c */ /* 0x000fe4000bf05300 */
[----:B------:R-:W-:Y:S02]  /*78a0*/  IMAD.IADD R5, R5, 0x1, R7 ;  /* 0x0000000105057824 */ /* 0x000fe400078e0207 */
[----:B-1----:R-:W-:-:S03]  /*78b0*/  IMAD.MOV R22, RZ, RZ, -R22 ;  /* 0x000000ffff167224 */ /* 0x002fc600078e0a16 */
[----:B------:R-:W-:Y:S01]  /*78c0*/  SHF.R.U64 R21, R4, UR4, R5 ;  /* 0x0000000404157c19 */ /* 0x000fe20008001205 */
[----:B0-----:R-:W-:Y:S01]  /*78d0*/  IMAD R15, R6, R22, R15 ;  /* 0x00000016060f7224 */ /* 0x001fe200078e020f */
[----:B------:R-:W-:Y:S01]  /*78e0*/  SHF.R.U32.HI R4, RZ, UR4, R5 ;  /* 0x00000004ff047c19 */ /* 0x000fe20008011605 */
[----:B------:R-:W-:Y:S01]  /*78f0*/  ULDC UR4, c[0x0][0x608] ;  /* 0x0001820000047ab9 */ /* 0x000fe20000000800 */
[----:B---3--:R-:W-:Y:S02]  /*7900*/  IMAD.MOV R6, RZ, RZ, -R23 ;  /* 0x000000ffff067224 */ /* 0x008fe400078e0a17 */
[--C-:B------:R-:W-:Y:S02]  /*7910*/  SHF.R.U64 R22, R21, UR4, R4.reuse ;  /* 0x0000000415167c19 */ /* 0x100fe40008001204 */
[----:B------:R-:W-:Y:S01]  /*7920*/  SHF.R.U32.HI R5, RZ, UR4, R4 ;  /* 0x00000004ff057c19 */ /* 0x000fe20008011604 */
[----:B------:R-:W-:Y:S01]  /*7930*/  ULDC UR4, c[0x0][0x658] ;  /* 0x0001960000047ab9 */ /* 0x000fe20000000800 */
[----:B--2---:R-:W-:-:S02]  /*7940*/  @P2 IMAD R15, R25, R6, R20 ;  /* 0x00000006190f2224 */ /* 0x004fc400078e0214 */
[--C-:B------:R-:W-:Y:S02]  /*7950*/  SHF.R.U64 R20, R22, UR4, R5.reuse ;  /* 0x0000000416147c19 */ /* 0x100fe40008001205 */
[----:B------:R-:W-:-:S03]  /*7960*/  SHF.R.U32.HI R23, RZ, UR4, R5 ;  /* 0x00000004ff177c19 */ /* 0x000fc60008011605 */
[----:B------:R-:W-:Y:S02]  /*7970*/  IMAD.MOV.U32 R6, RZ, RZ, R20 ;  /* 0x000000ffff067224 */ /* 0x000fe400078e0014 */
[----:B------:R-:W-:Y:S01]  /*7980*/  IMAD.MOV.U32 R5, RZ, RZ, R23 ;  /* 0x000000ffff057224 */ /* 0x000fe200078e0017 */
[----:B------:R-:W-:Y:S06]  /*7990*/  @!P0 BRA `(.L_x_178) ;  /* 0x00000000002c8947 */ /* 0x000fec0003800000 */
        /* <DEDUP_REMOVED lines=9> */
[----:B------:R-:W-:-:S04]  /*7a30*/  IMAD.WIDE.U32.X R4, R23, UR7, R4, P1 ;  /* 0x0000000717047c25 */ /* 0x000fc800088e0404 */
[----:B------:R-:W-:-:S07]  /*7a40*/  IMAD.MOV.U32 R6, RZ, RZ, R4 ;  /* 0x000000ffff067224 */ /* 0x000fce00078e0004 */
.L_x_178:
[----:B------:R-:W-:Y:S01]  /*7a50*/  ULDC UR4, c[0x0][0x648] ;  /* 0x0001920000047ab9 */ /* 0x000fe20000000800 */
[----:B------:R-:W-:Y:S01]  /*7a60*/  LOP3.LUT R4, R22, UR16, RZ, 0xc0, !PT ;  /* 0x0000001016047c12 */ /* 0x000fe2000f8ec0ff */
[----:B------:R-:W-:Y:S01]  /*7a70*/  ULDC UR5, c[0x0][0x610] ;  /* 0x0001840000057ab9 */ /* 0x000fe20000000800 */
[----:B------:R-:W-:Y:S01]  /*7a80*/  SHF.R.U64 R5, R6, UR4, R5 ;  /* 0x0000000406057c19 */ /* 0x000fe20008001205 */
[----:B------:R-:W-:Y:S01]  /*7a90*/  ULDC UR4, c[0x0][0x638] ;  /* 0x00018e0000047ab9 */ /* 0x000fe20000000800 */
[----:B------:R-:W-:-:S03]  /*7aa0*/  LOP3.LUT R21, R21, UR15, RZ, 0xc0, !PT ;  /* 0x0000000f15157c12 */ /* 0x000fc6000f8ec0ff */
[----:B------:R-:W-:Y:S02]  /*7ab0*/  IMAD.MOV R7, RZ, RZ, -R5 ;  /* 0x000000ffff077224 */ /* 0x000fe400078e0a05 */
[----:B------:R-:W-:Y:S02]  /*7ac0*/  IMAD R4, R5, UR17, R4 ;  /* 0x0000001105047c24 */ /* 0x000fe4000f8e0204 */
[----:B------:R-:W-:Y:S01]  /*7ad0*/  IMAD R20, R7, UR4, R20 ;  /* 0x0000000407147c24 */ /* 0x000fe2000f8e0214 */
[----:B------:R-:W-:Y:S01]  /*7ae0*/  ULDC UR4, c[0x0][0x600] ;  /* 0x0001800000047ab9 */ /* 0x000fe20000000800 */
[----:B------:R-:W-:Y:S02]  /*7af0*/  IMAD R15, R4, UR5, R15 ;  /* 0x00000005040f7c24 */ /* 0x000fe4000f8e020f */
[----:B------:R-:W-:Y:S02]  /*7b00*/  IMAD R20, R20, UR4, R21 ;  /* 0x0000000414147c24 */ /* 0x000fe4000f8e0215 */
[----:B------:R-:W-:-:S02]  /*7b10*/  IMAD.MOV.U32 R4, RZ, RZ, 0x1 ;  /* 0x00000001ff047424 */ /* 0x000fc400078e00ff */
[----:B------:R-:W-:Y:S01]  /*7b20*/  IMAD.MOV.U32 R7, RZ, RZ, R14 ;  /* 0x000000ffff077224 */ /* 0x000fe200078e000e */
[----:B------:R-:W-:Y:S02]  /*7b30*/  SEL R21, R20, R15, !P2 ;  /* 0x0000000f14157207 */ /* 0x000fe40005000000 */
[----:B------:R-:W-:-:S07]  /*7b40*/  SEL R20, R15, R20, !P2 ;  /* 0x000000140f147207 */ /* 0x000fce0005000000 */
.L_x_176:
[----:B------:R-:W-:Y:S05]  /*7b50*/  BSYNC B1 ;  /* 0x0000000000017941 */ /* 0x000fea0003800000 */
.L_x_175:
[----:B------:R-:W-:-:S13]  /*7b60*/  LOP3.LUT P0, RZ, R4, 0xff, RZ, 0xc0, !PT ;  /* 0x000000ff04ff7812 */ /* 0x000fda000780c0ff */
[----:B------:R-:W-:Y:S05]  /*7b70*/  @P0 BRA `(.L_x_179) ;  /* 0xfffffff400380947 */ /* 0x000fea000383ffff */
[----:B------:R-:W-:Y:S05]  /*7b80*/  BSYNC B0 ;  /* 0x0000000000007941 */ /* 0x000fea0003800000 */
.L_x_168:
[----:B------:R-:W-:-:S03]  /*7b90*/  UMOV UR4, 0xffffffff ;  /* 0xffffffff00047882 */ /* 0x000fc60000000000 */
[----:B------:R-:W-:Y:S05]  /*7ba0*/  BRA.DIV UR4, `(.L_x_180) ;  /* 0x0000000604807947 */ /* 0x000fea000b800000 */
[----:B------:R-:W-:-:S13]  /*7bb0*/  ELECT P6, URZ, PT ;  /* 0x00000000003f782f */ /* 0x000fda00038c0000 */
.L_x_197:
[----:B------:R-:W-:Y:S04]  /*7bc0*/  BSSY B0, `(.L_x_181) ;  /* 0x0000046000007945 */ /* 0x000fe80003800000 */
[----:B------:R-:W-:Y:S05]  /*7bd0*/  @!P6 BRA `(.L_x_182) ;  /* 0x000000040010e947 */ /* 0x000fea0003800000 */
[----:B------:R-:W-:-:S04]  /*7be0*/  LOP3.LUT R18, R18, 0x2, RZ, 0xfc, !PT ;  /* 0x0000000212127812 */ /* 0x000fc800078efcff */
[----:B------:R-:W-:-:S13]  /*7bf0*/  ISETP.NE.AND P0, PT, R18, 0x3, PT ;  /* 0x000000031200780c */ /* 0x000fda0003f05270 */
[----:B------:R-:W-:Y:S05]  /*7c00*/  @!P0 BRA `(.L_x_183) ;  /* 0x0000000000048947 */ /* 0x000fea0003800000 */
[----:B------:R-:W-:Y:S01]  /*7c10*/  BPT.TRAP 0x1 ;  /* 0x000000040000795c */ /* 0x000fe20000300000 */
.L_x_183:
[----:B------:R-:W0:Y:S01]  /*7c20*/  S2R R5, SR_CgaCtaId ;  /* 0x0000000000057919 */ /* 0x000e220000008800 */
[----:B------:R-:W-:Y:S02]  /*7c30*/  MOV R0, 0x400 ;  /* 0x0000040000007802 */ /* 0x000fe40000000f00 */
[----:B------:R-:W-:Y:S02]  /*7c40*/  SHF.L.U32 R2, R3, 0x1f, RZ ;  /* 0x0000001f03027819 */ /* 0x000fe400000006ff */
[----:B0-----:R-:W-:-:S05]  /*7c50*/  LEA R5, R5, R0, 0x18 ;  /* 0x0000000005057211 */ /* 0x001fca00078ec0ff */
[----:B------:R-:W-:-:S04]  /*7c60*/  VIADD R5, R5, 0x38 ;  /* 0x0000003805057836 */ /* 0x000fc80000000000 */
[C---:B------:R-:W-:Y:S02]  /*7c70*/  IMAD R7, R8.reuse, 0x8, R5 ;  /* 0x0000000808077824 */ /* 0x040fe400078e0205 */
[----:B------:R-:W-:Y:S02]  /*7c80*/  VIADD R8, R8, 0x1 ;  /* 0x0000000108087836 */ /* 0x000fe40000000000 */
[----:B------:R-:W0:Y:S03]  /*7c90*/  SYNCS.PHASECHK.TRANS64.TRYWAIT P0, [R7+URZ], R2 ;  /* 0x00000002070075a7 */ /* 0x000e26000800017f */
[----:B------:R-:W-:-:S04]  /*7ca0*/  ISETP.NE.AND P1, PT, R8, 0x7, PT ;  /* 0x000000070800780c */ /* 0x000fc80003f25270 */
[----:B------:R-:W-:Y:S02]  /*7cb0*/  SEL R0, RZ, 0x1, P1 ;  /* 0x00000001ff007807 */ /* 0x000fe40000800000 */
[----:B------:R-:W-:Y:S02]  /*7cc0*/  SEL R8, R8, RZ, P1 ;  /* 0x000000ff08087207 */ /* 0x000fe40000800000 */
[----:B------:R-:W-:-:S03]  /*7cd0*/  LOP3.LUT R9, R3, R0, RZ, 0x3c, !PT ;  /* 0x0000000003097212 */ /* 0x000fc600078e3cff */
[----:B------:R-:W-:Y:S01]  /*7ce0*/  IMAD R6, R8, 0x8, R5 ;  /* 0x0000000808067824 */ /* 0x000fe200078e0205 */
[----:B------:R-:W-:Y:S01]  /*7cf0*/  SHF.L.U32 R3, R9, 0x1f, RZ ;  /* 0x0000001f09037819 */ /* 0x000fe200000006ff */
[----:B0-----:R-:W-:Y:S06]  /*7d00*/  @!P0 BRA `(.L_x_184) ;  /* 0x0000000400488947 */ /* 0x001fec0003800000 */
.L_x_198:
[----:B------:R-:W1:Y:S01]  /*7d10*/  SYNCS.PHASECHK.TRANS64.TRYWAIT P0, [R6+URZ], R3 ;  /* 0x00000003060075a7 */ /* 0x000e62000800017f */
[----:B------:R-:W-:-:S05]  /*7d20*/  VIADD R0, R8, 0x1 ;  /* 0x0000000108007836 */ /* 0x000fca0000000000 */
[----:B------:R-:W-:-:S04]  /*7d30*/  ISETP.NE.AND P1, PT, R0, 0x7, PT ;  /* 0x000000070000780c */ /* 0x000fc80003f25270 */
[----:B0-----:R-:W-:Y:S02]  /*7d40*/  SEL R2, RZ, 0x1, P1 ;  /* 0x00000001ff027807 */ /* 0x001fe40000800000 */
[----:B------:R-:W-:Y:S02]  /*7d50*/  SEL R0, R0, RZ, P1 ;  /* 0x000000ff00007207 */ /* 0x000fe40000800000 */
[----:B------:R-:W-:-:S03]  /*7d60*/  LOP3.LUT R9, R9, R2, RZ, 0x3c, !PT ;  /* 0x0000000209097212 */ /* 0x000fc600078e3cff */
[----:B------:R-:W-:Y:S01]  /*7d70*/  IMAD R7, R0, 0x8, R5 ;  /* 0x0000000800077824 */ /* 0x000fe200078e0205 */
[----:B------:R-:W-:Y:S01]  /*7d80*/  SHF.L.U32 R4, R9, 0x1f, RZ ;  /* 0x0000001f09047819 */ /* 0x000fe200000006ff */
[----:B-1----:R-:W-:Y:S06]  /*7d90*/  @!P0 BRA `(.L_x_185) ;  /* 0x0000000400388947 */ /* 0x002fec0003800000 */
.L_x_199:
[----:B------:R-:W1:Y:S01]  /*7da0*/  SYNCS.PHASECHK.TRANS64.TRYWAIT P0, [R7+URZ], R4 ;  /* 0x00000004070075a7 */ /* 0x000e62000800017f */
[----:B------:R-:W-:-:S05]  /*7db0*/  VIADD R0, R0, 0x1 ;  /* 0x0000000100007836 */ /* 0x000fca0000000000 */
[----:B------:R-:W-:-:S04]  /*7dc0*/  ISETP.NE.AND P1, PT, R0, 0x7, PT ;  /* 0x000000070000780c */ /* 0x000fc80003f25270 */
[----:B------:R-:W-:Y:S02]  /*7dd0*/  SEL R2, RZ, 0x1, P1 ;  /* 0x00000001ff027807 */ /* 0x000fe40000800000 */
[----:B------:R-:W-:Y:S02]  /*7de0*/  SEL R0, R0, RZ, P1 ;  /* 0x000000ff00007207 */ /* 0x000fe40000800000 */
[----:B------:R-:W-:-:S03]  /*7df0*/  LOP3.LUT R9, R9, R2, RZ, 0x3c, !PT ;  /* 0x0000000209097212 */ /* 0x000fc600078e3cff */
[----:B0-----:R-:W-:Y:S01]  /*7e00*/  IMAD R6, R0, 0x8, R5 ;  /* 0x0000000800067824 */ /* 0x001fe200078e0205 */
[----:B------:R-:W-:Y:S01]  /*7e10*/  SHF.L.U32 R3, R9, 0x1f, RZ ;  /* 0x0000001f09037819 */ /* 0x000fe200000006ff */
[----:B-1----:R-:W-:Y:S06]  /*7e20*/  @!P0 BRA `(.L_x_186) ;  /* 0x0000000400288947 */ /* 0x002fec0003800000 */
.L_x_200:
        /* <DEDUP_REMOVED lines=9> */
.L_x_201:
        /* <DEDUP_REMOVED lines=9> */
.L_x_202:
[----:B------:R-:W1:Y:S01]  /*7f50*/  SYNCS.PHASECHK.TRANS64.TRYWAIT P0, [R6+URZ], R3 ;  /* 0x00000003060075a7 */ /* 0x000e62000800017f */
[----:B------:R-:W-:-:S05]  /*7f60*/  VIADD R0, R0, 0x1 ;  /* 0x0000000100007836 */ /* 0x000fca0000000000 */
[----:B------:R-:W-:-:S04]  /*7f70*/  ISETP.NE.AND P1, PT, R0, 0x7, PT ;  /* 0x000000070000780c */ /* 0x000fc80003f25270 */
[----:B------:R-:W-:Y:S02]  /*7f80*/  SEL R2, RZ, 0x1, P1 ;  /* 0x00000001ff027807 */ /* 0x000fe40000800000 */
[----:B------:R-:W-:Y:S02]  /*7f90*/  SEL R0, R0, RZ, P1 ;  /* 0x000000ff00007207 */ /* 0x000fe40000800000 */
[----:B------:R-:W-:Y:S01]  /*7fa0*/  LOP3.LUT R2, R9, R2, RZ, 0x3c, !PT ;  /* 0x0000000209027212 */ /* 0x000fe200078e3cff */
[----:B-1----:R-:W-:Y:S06]  /*7fb0*/  @!P0 BRA `(.L_x_189) ;  /* 0x0000000400008947 */ /* 0x002fec0003800000 */
.L_x_203:
[----:B------:R-:W-:Y:S01]  /*7fc0*/  IMAD R5, R0, 0x8, R5 ;  /* 0x0000000800057824 */ /* 0x000fe200078e0205 */
[----:B------:R-:W-:-:S07]  /*7fd0*/  SHF.L.U32 R0, R2, 0x1f, RZ ;  /* 0x0000001f02007819 */ /* 0x000fce00000006ff */
.L_x_190:
[----:B--2---:R2:W3:Y:S02]  /*7fe0*/  SYNCS.PHASECHK.TRANS64.TRYWAIT P0, [R5+URZ], R0 ;  /* 0x00000000050075a7 */ /* 0x0044e4000800017f */
[----:B---3--:R-:W-:Y:S05]  /*7ff0*/  @!P0 NANOSLEEP.SYNCS 0x989680 ;  /* 0x009896800000895d */ /* 0x008fea0003900000 */
[----:B------:R-:W3:Y:S02]  /*8000*/  @!P0 SYNCS.PHASECHK.TRANS64 P0, [R5+URZ], R0 ;  /* 0x00000000050085a7 */ /* 0x000ee4000800007f */
[----:B---3--:R-:W-:Y:S05]  /*8010*/  @!P0 BRA `(.L_x_190) ;  /* 0xfffffffc00f08947 */ /* 0x008fea000383ffff */
.L_x_182:
[----:B------:R-:W-:Y:S05]  /*8020*/  BSYNC B0 ;  /* 0x0000000000007941 */ /* 0x000fea0003800000 */
.L_x_181:
[----:B------:R-:W-:Y:S05]  /*8030*/  EXIT ;  /* 0x000000000000794d */ /* 0x000fea0003800000 */
.L_x_21:
[----:B-1----:R1:W2:Y:S02]  /*8040*/  SYNCS.PHASECHK.TRANS64.TRYWAIT P1, [R3+URZ], R0 ;  /* 0x00000000030075a7 */ /* 0x0022a4000802017f */
[----:B--2---:R-:W-:Y:S05]  /*8050*/  @!P1 NANOSLEEP.SYNCS 0x989680 ;  /* 0x009896800000995d */ /* 0x004fea0003900000 */
[----:B------:R-:W2:Y:S02]  /*8060*/  @!P1 SYNCS.PHASECHK.TRANS64 P1, [R3+URZ], R0 ;  /* 0x00000000030095a7 */ /* 0x000ea4000802007f */
[----:B--2---:R-:W-:Y:S05]  /*8070*/  @!P1 BRA `(.L_x_21) ;  /* 0xfffffffc00f09947 */ /* 0x004fea000383ffff */
[----:B------:R-:W-:Y:S05]  /*8080*/  BRA `(.L_x_20) ;  /* 0xffffff9400e07947 */ /* 0x000fea000383ffff */
.L_x_26:
[----:B-1----:R1:W2:Y:S02]  /*8090*/  SYNCS.PHASECHK.TRANS64.TRYWAIT P1, [R5+URZ], R4 ;  /* 0x00000004050075a7 */ /* 0x0022a4000802017f */
[----:B--2---:R-:W-:Y:S05]  /*80a0*/  @!P1 NANOSLEEP.SYNCS 0x989680 ;  /* 0x009896800000995d */ /* 0x004fea0003900000 */
[----:B------:R-:W2:Y:S02]  /*80b0*/  @!P1 SYNCS.PHASECHK.TRANS64 P1, [R5+URZ], R4 ;  /* 0x00000004050095a7 */ /* 0x000ea4000802007f */
[----:B--2---:R-:W-:Y:S05]  /*80c0*/  @!P1 BRA `(.L_x_26) ;  /* 0xfffffffc00f09947 */ /* 0x004fea000383ffff */
[----:B------:R-:W-:Y:S05]  /*80d0*/  BRA `(.L_x_25) ;  /* 0xffffff9800bc7947 */ /* 0x000fea000383ffff */
.L_x_169:
[----:B------:R-:W-:Y:S01]  /*80e0*/  BSSY B1, `(.L_x_191) ;  /* 0x0000006000017945 */ /* 0x000fe20003800000 */
[----:B------:R-:W-:-:S07]  /*80f0*/  IMAD.MOV.U32 R15, RZ, RZ, -0x1 ;  /* 0xffffffffff0f7424 */ /* 0x000fce00078e00ff */
[----:B------:R-:W-:Y:S05]  /*8100*/  WARPSYNC.COLLECTIVE R15, `(.L_x_192) ;  /* 0x000000000f0c7348 */ /* 0x000fea0003c00000 */
[----:B------:R-:W-:Y:S02]  /*8110*/  ELECT P6, UR62, PT ;  /* 0x00000000003e782f */ /* 0x000fe400038c0000 */
[----:B------:R-:W-:Y:S01]  /*8120*/  MOV R14, UR62 ;  /* 0x0000003e000e7c02 */ /* 0x000fe20008000f00 */
[----:B------:R-:W-:Y:S10]  /*8130*/  ENDCOLLECTIVE ;  /* 0x000000000000791b */ /* 0x000ff40003800000 */
.L_x_192:
[----:B------:R-:W-:Y:S05]  /*8140*/  BSYNC B1 ;  /* 0x0000000000017941 */ /* 0x000fea0003800000 */
.L_x_191:
[----:B------:R-:W-:Y:S05]  /*8150*/  BRA `(.L_x_193) ;  /* 0xffffffec00cc7947 */ /* 0x000fea000383ffff */
.L_x_172:
[----:B-1----:R1:W2:Y:S02]  /*8160*/  SYNCS.PHASECHK.TRANS64.TRYWAIT P0, [R23+URZ+0x38], R14 ;  /* 0x0000380e170075a7 */ /* 0x0022a4000800017f */
[----:B--2---:R-:W-:Y:S05]  /*8170*/  @!P0 NANOSLEEP.SYNCS 0x989680 ;  /* 0x009896800000895d */ /* 0x004fea0003900000 */
[----:B------:R-:W2:Y:S02]  /*8180*/  @!P0 SYNCS.PHASECHK.TRANS64 P0, [R23+URZ+0x38], R14 ;  /* 0x0000380e170085a7 */ /* 0x000ea4000800007f */
[----:B--2---:R-:W-:Y:S05]  /*8190*/  @!P0 BRA `(.L_x_172) ;  /* 0xfffffffc00f08947 */ /* 0x004fea000383ffff */
[----:B------:R-:W-:Y:S05]  /*81a0*/  BRA `(.L_x_194) ;  /* 0xfffffff000047947 */ /* 0x000fea000383ffff */
.L_x_180:
[----:B------:R-:W-:Y:S01]  /*81b0*/  BSSY B0, `(.L_x_195) ;  /* 0x0000006000007945 */ /* 0x000fe20003800000 */
[----:B------:R-:W-:-:S07]  /*81c0*/  IMAD.MOV.U32 R15, RZ, RZ, -0x1 ;  /* 0xffffffffff0f7424 */ /* 0x000fce00078e00ff */
[----:B------:R-:W-:Y:S05]  /*81d0*/  WARPSYNC.COLLECTIVE R15, `(.L_x_196) ;  /* 0x000000000f0c7348 */ /* 0x000fea0003c00000 */
[----:B------:R-:W-:Y:S02]  /*81e0*/  ELECT P6, UR62, PT ;  /* 0x00000000003e782f */ /* 0x000fe400038c0000 */
[----:B------:R-:W-:Y:S01]  /*81f0*/  MOV R14, UR62 ;  /* 0x0000003e000e7c02 */ /* 0x000fe20008000f00 */
[----:B------:R-:W-:Y:S10]  /*8200*/  ENDCOLLECTIVE ;  /* 0x000000000000791b */ /* 0x000ff40003800000 */
.L_x_196:
[----:B------:R-:W-:Y:S05]  /*8210*/  BSYNC B0 ;  /* 0x0000000000007941 */ /* 0x000fea0003800000 */
.L_x_195:
[----:B------:R-:W-:Y:S05]  /*8220*/  BRA `(.L_x_197) ;  /* 0xfffffff800647947 */ /* 0x000fea000383ffff */
.L_x_184:
[----:B0-----:R0:W1:Y:S02]  /*8230*/  SYNCS.PHASECHK.TRANS64.TRYWAIT P0, [R7+URZ], R2 ;  /* 0x00000002070075a7 */ /* 0x001064000800017f */
[----:B-1----:R-:W-:Y:S05]  /*8240*/  @!P0 NANOSLEEP.SYNCS 0x989680 ;  /* 0x009896800000895d */ /* 0x002fea0003900000 */
[----:B------:R-:W1:Y:S02]  /*8250*/  @!P0 SYNCS.PHASECHK.TRANS64 P0, [R7+URZ], R2 ;  /* 0x00000002070085a7 */ /* 0x000e64000800007f */
[----:B-1----:R-:W-:Y:S05]  /*8260*/  @!P0 BRA `(.L_x_184) ;  /* 0xfffffffc00f08947 */ /* 0x002fea000383ffff */
[----:B------:R-:W-:Y:S05]  /*8270*/  BRA `(.L_x_198) ;  /* 0xfffffff800a47947 */ /* 0x000fea000383ffff */
.L_x_185:
[----:B0-----:R0:W1:Y:S02]  /*8280*/  SYNCS.PHASECHK.TRANS64.TRYWAIT P0, [R6+URZ], R3 ;  /* 0x00000003060075a7 */ /* 0x001064000800017f */
[----:B-1----:R-:W-:Y:S05]  /*8290*/  @!P0 NANOSLEEP.SYNCS 0x989680 ;  /* 0x009896800000895d */ /* 0x002fea0003900000 */
[----:B------:R-:W1:Y:S02]  /*82a0*/  @!P0 SYNCS.PHASECHK.TRANS64 P0, [R6+URZ], R3 ;  /* 0x00000003060085a7 */ /* 0x000e64000800007f */
[----:B-1----:R-:W-:Y:S05]  /*82b0*/  @!P0 BRA `(.L_x_185) ;  /* 0xfffffffc00f08947 */ /* 0x002fea000383ffff */
[----:B------:R-:W-:Y:S05]  /*82c0*/  BRA `(.L_x_199) ;  /* 0xfffffff800b47947 */ /* 0x000fea000383ffff */
.L_x_186:
[----:B0-----:R0:W1:Y:S02]  /*82d0*/  SYNCS.PHASECHK.TRANS64.TRYWAIT P0, [R7+URZ], R4 ;  /* 0x00000004070075a7 */ /* 0x001064000800017f */
[----:B-1----:R-:W-:Y:S05]  /*82e0*/  @!P0 NANOSLEEP.SYNCS 0x989680 ;  /* 0x009896800000895d */ /* 0x002fea0003900000 */
[----:B------:R-:W1:Y:S02]  /*82f0*/  @!P0 SYNCS.PHASECHK.TRANS64 P0, [R7+URZ], R4 ;  /* 0x00000004070085a7 */ /* 0x000e64000800007f */
[----:B-1----:R-:W-:Y:S05]  /*8300*/  @!P0 BRA `(.L_x_186) ;  /* 0xfffffffc00f08947 */ /* 0x002fea000383ffff */
[----:B------:R-:W-:Y:S05]  /*8310*/  BRA `(.L_x_200) ;  /* 0xfffffff800c47947 */ /* 0x000fea000383ffff */
.L_x_187:
[----:B0-----:R0:W1:Y:S02]  /*8320*/  SYNCS.PHASECHK.TRANS64.TRYWAIT P0, [R6+URZ], R3 ;  /* 0x00000003060075a7 */ /* 0x001064000800017f */
[----:B-1----:R-:W-:Y:S05]  /*8330*/  @!P0 NANOSLEEP.SYNCS 0x989680 ;  /* 0x009896800000895d */ /* 0x002fea0003900000 */
[----:B------:R-:W1:Y:S02]  /*8340*/  @!P0 SYNCS.PHASECHK.TRANS64 P0, [R6+URZ], R3 ;  /* 0x00000003060085a7 */ /* 0x000e64000800007f */
[----:B-1----:R-:W-:Y:S05]  /*8350*/  @!P0 BRA `(.L_x_187) ;  /* 0xfffffffc00f08947 */ /* 0x002fea000383ffff */
[----:B------:R-:W-:Y:S05]  /*8360*/  BRA `(.L_x_201) ;  /* 0xfffffff800d47947 */ /* 0x000fea000383ffff */
.L_x_188:
[----:B0-----:R0:W1:Y:S02]  /*8370*/  SYNCS.PHASECHK.TRANS64.TRYWAIT P0, [R7+URZ], R4 ;  /* 0x00000004070075a7 */ /* 0x001064000800017f */
[----:B-1----:R-:W-:Y:S05]  /*8380*/  @!P0 NANOSLEEP.SYNCS 0x989680 ;  /* 0x009896800000895d */ /* 0x002fea0003900000 */
[----:B------:R-:W1:Y:S02]  /*8390*/  @!P0 SYNCS.PHASECHK.TRANS64 P0, [R7+URZ], R4 ;  /* 0x00000004070085a7 */ /* 0x000e64000800007f */
[----:B-1----:R-:W-:Y:S05]  /*83a0*/  @!P0 BRA `(.L_x_188) ;  /* 0xfffffffc00f08947 */ /* 0x002fea000383ffff */
[----:B------:R-:W-:Y:S05]  /*83b0*/  BRA `(.L_x_202) ;  /* 0xfffffff800e47947 */ /* 0x000fea000383ffff */
.L_x_189:
[----:B-1----:R1:W2:Y:S02]  /*83c0*/  SYNCS.PHASECHK.TRANS64.TRYWAIT P0, [R6+URZ], R3 ;  /* 0x00000003060075a7 */ /* 0x0022a4000800017f */
[----:B--2---:R-:W-:Y:S05]  /*83d0*/  @!P0 NANOSLEEP.SYNCS 0x989680 ;  /* 0x009896800000895d */ /* 0x004fea0003900000 */
[----:B------:R-:W2:Y:S02]  /*83e0*/  @!P0 SYNCS.PHASECHK.TRANS64 P0, [R6+URZ], R3 ;  /* 0x00000003060085a7 */ /* 0x000ea4000800007f */
[----:B--2---:R-:W-:Y:S05]  /*83f0*/  @!P0 BRA `(.L_x_189) ;  /* 0xfffffffc00f08947 */ /* 0x004fea000383ffff */
[----:B------:R-:W-:Y:S05]  /*8400*/  BRA `(.L_x_203) ;  /* 0xfffffff800ec7947 */ /* 0x000fea000383ffff */
.L_x_204:
[----:B------:R-:W-:-:S00]  /*8410*/  BRA `(.L_x_204) ;  /* 0xfffffffc00fc7947 */ /* 0x000fc0000383ffff */
[----:B------:R-:W-:-:S00]  /*8420*/  NOP ;  /* 0x0000000000007918 */ /* 0x000fc00000000000 */
        /* <DEDUP_REMOVED lines=13> */
.L_x_205:


//--------------------- .nv.global.init           --------------------------
	.section	.nv.global.init,"aw",@progbits
.nv.global.init:
	.type		$str$22,@object
	.size		$str$22,($str$23 - $str$22)
$str$22:
        /*0000*/ 	.byte	0x6b, 0x5f, 0x74, 0x69, 0x6c, 0x65, 0x5f, 0x63, 0x6f, 0x75, 0x6e, 0x74, 0x20, 0x3e, 0x3d, 0x20
        /*0010*/ 	.byte	0x31, 0x00
	.type		$str$23,@object
	.size		$str$23,(__unnamed_1 - $str$23)
$str$23:
        /*0012*/ 	.byte	0x2f, 0x74, 0x6d, 0x70, 0x2f, 0x63, 0x75, 0x74, 0x6c, 0x61, 0x73, 0x73, 0x5f, 0x73, 0x77, 0x65
        /*0022*/ 	.byte	0x65, 0x70, 0x5f, 0x73, 0x72, 0x63, 0x2f, 0x69, 0x6e, 0x63, 0x6c, 0x75, 0x64, 0x65, 0x2f, 0x63
        /*0032*/ 	.byte	0x75, 0x74, 0x6c, 0x61, 0x73, 0x73, 0x2f, 0x67, 0x65, 0x6d, 0x6d, 0x2f, 0x63, 0x6f, 0x6c, 0x6c
        /*0042*/ 	.byte	0x65, 0x63, 0x74, 0x69, 0x76, 0x65, 0x2f, 0x73, 0x6d, 0x39, 0x30, 0x5f, 0x6d, 0x6d, 0x61, 0x5f
        /*0052*/ 	.byte	0x74, 0x6d, 0x61, 0x5f, 0x67, 0x6d, 0x6d, 0x61, 0x5f, 0x73, 0x73, 0x5f, 0x77, 0x61, 0x72, 0x70
        /*0062*/ 	.byte	0x73, 0x70, 0x65, 0x63, 0x69, 0x61, 0x6c, 0x69, 0x7a, 0x65, 0x64, 0x2e, 0x68, 0x70, 0x70, 0x00
	.type		__unnamed_1,@object
	.size		__unnamed_1,(.L_0 - __unnamed_1)
__unnamed_1:
        /*0072*/ 	.byte	0x76, 0x6f, 0x69, 0x64, 0x20, 0x63, 0x75, 0x74, 0x6c, 0x61, 0x73, 0x73, 0x3a, 0x3a, 0x67, 0x65
        /* <DEDUP_REMOVED lines=180> */
        /*0bc2*/ 	.byte	0x75, 0x74, 0x65, 0x3a, 0x3a, 0x69, 0x64, 0x65, 0x6e, 0x74, 0x69, 0x74, 0x79, 0x5d, 0x00
.L_0:


//--------------------- .nv.shared._ZN7cutlass13device_kernelINS_4gemm6kernel13GemmUniversalIN4cute5tupleIJiiiiEEENS1_10collective13CollectiveMmaINS1_34MainloopSm90TmaGmmaWarpSpecializedILi7ENS5_IJNS4_1CILi8EEENSA_ILi1EEESC_EEENS1_35KernelTmaWarpSpecializedCooperativeEEENS5_IJNSA_ILi128EEESG_NSA_ILi64EEEEEENS_10bfloat16_tENS5_IJlSC_lEEESJ_SK_NS4_8TiledMMAINS4_8MMA_AtomIJNS4_4SM904GMMA28MMA_64x128x16_F32BF16BF16_SSILNSO_5MajorE0ELSQ_0ELNSO_7ScaleInE1ELSR_1EEEEEENS4_6LayoutINS5_IJNSA_ILi2EEESC_SC_EEENS5_IJSC_NSA_ILi0EEESX_EEEEENS5_IJNS4_10UnderscoreES10_S10_EEEEENS4_13SM90_TMA_LOADENS4_14ComposedLayoutINS4_7SwizzleILi3ELi4ELi3EEENS4_18smem_ptr_flag_bitsILi16EEENSU_INS5_IJSB_SH_EEENS5_IJSH_SC_EEEEEEEvNS4_8identityENS4_23SM90_TMA_LOAD_MULTICASTES1C_vS1D_EENS_8epilogue10collective6detail29Sm90TmaWarpSpecializedAdapterINS1H_15DefaultEpilogueISJ_SK_SK_NS1G_6thread17LinearCombinationISJ_Li1EffLNS1L_9ScaleType4KindE0ELNS_15FloatRoundStyleE2ESJ_EENS1_15EpilogueDefaultEEEEEvvEEEEvNT_6ParamsE --------------------------
	.section	.nv.shared._ZN7cutlass13device_kernelINS_4gemm6kernel13GemmUniversalIN4cute5tupleIJiiiiEEENS1_10collective13CollectiveMmaINS1_34MainloopSm90TmaGmmaWarpSpecializedILi7ENS5_IJNS4_1CILi8EEENSA_ILi1EEESC_EEENS1_35KernelTmaWarpSpecializedCooperativeEEENS5_IJNSA_ILi128EEESG_NSA_ILi64EEEEEENS_10bfloat16_tENS5_IJlSC_lEEESJ_SK_NS4_8TiledMMAINS4_8MMA_AtomIJNS4_4SM904GMMA28MMA_64x128x16_F32BF16BF16_SSILNSO_5MajorE0ELSQ_0ELNSO_7ScaleInE1ELSR_1EEEEEENS4_6LayoutINS5_IJNSA_ILi2EEESC_SC_EEENS5_IJSC_NSA_ILi0EEESX_EEEEENS5_IJNS4_10UnderscoreES10_S10_EEEEENS4_13SM90_TMA_LOADENS4_14ComposedLayoutINS4_7SwizzleILi3ELi4ELi3EEENS4_18smem_ptr_flag_bitsILi16EEENSU_INS5_IJSB_SH_EEENS5_IJSH_SC_EEEEEEEvNS4_8identityENS4_23SM90_TMA_LOAD_MULTICASTES1C_vS1D_EENS_8epilogue10collective6detail29Sm90TmaWarpSpecializedAdapterINS1H_15DefaultEpilogueISJ_SK_SK_NS1G_6thread17LinearCombinationISJ_Li1EffLNS1L_9ScaleType4KindE0ELNS_15FloatRoundStyleE2ESJ_EENS1_15EpilogueDefaultEEEEEvvEEEEvNT_6ParamsE,"aw",@nobits
	.sectionflags	@""
	.align	16
	.zero		1024


//--------------------- .nv.shared.reserved.0     --------------------------
	.section	.nv.shared.reserved.0,"aw",@nobits
	.weak		__nv_reservedSMEM_offset_0_alias
	.size		__nv_reservedSMEM_offset_0_alias, 0, 0
	.other		__nv_reservedSMEM_offset_0_alias,@"STO_CUDA_RESERVED_SHARED STV_DEFAULT"
__nv_reservedSMEM_offset_0_alias:
	.zero		0


//--------------------- .nv.global                --------------------------
	.section	.nv.global,"aw",@nobits
.nv.global:
	.type		_ZN40_INTERNAL_cec2a946_4_k_cu_ec16d65e_270954cute1_E,@object
	.size		_ZN40_INTERNAL_cec2a946_4_k_cu_ec16d65e_270954cute1_E,(_ZN40_INTERNAL_cec2a946_4_k_cu_ec16d65e_270954cuda3std3__45__cpo6cbeginE - _ZN40_INTERNAL_cec2a946_4_k_cu_ec16d65e_270954cute1_E)
_ZN40_INTERNAL_cec2a946_4_k_cu_ec16d65e_270954cute1_E:
	.zero		1
	.type		_ZN40_INTERNAL_cec2a946_4_k_cu_ec16d65e_270954cuda3std3__45__cpo6cbeginE,@object
	.size		_ZN40_INTERNAL_cec2a946_4_k_cu_ec16d65e_270954cuda3std3__45__cpo6cbeginE,(_ZN40_INTERNAL_cec2a946_4_k_cu_ec16d65e_270954cuda3std3__48in_placeE - _ZN40_INTERNAL_cec2a946_4_k_cu_ec16d65e_270954cuda3std3__45__cpo6cbeginE)
_ZN40_INTERNAL_cec2a946_4_k_cu_ec16d65e_270954cuda3std3__45__cpo6cbeginE:
	.zero		1
	.type		_ZN40_INTERNAL_cec2a946_4_k_cu_ec16d65e_270954cuda3std3__48in_placeE,@object
	.size		_ZN40_INTERNAL_cec2a946_4_k_cu_ec16d65e_270954cuda3std3__48in_placeE,(_ZN40_INTERNAL_cec2a946_4_k_cu_ec16d65e_270954cuda3std6ranges3__45__cpo9iter_moveE - _ZN40_INTERNAL_cec2a946_4_k_cu_ec16d65e_270954cuda3std3__48in_placeE)
_ZN40_INTERNAL_cec2a946_4_k_cu_ec16d65e_270954cuda3std3__48in_placeE:
	.zero		1
	.type		_ZN40_INTERNAL_cec2a946_4_k_cu_ec16d65e_270954cuda3std6ranges3__45__cpo9iter_moveE,@object
	.size		_ZN40_INTERNAL_cec2a946_4_k_cu_ec16d65e_270954cuda3std6ranges3__45__cpo9iter_moveE,(_ZN40_INTERNAL_cec2a946_4_k_cu_ec16d65e_270954cuda3std3__45__cpo5beginE - _ZN40_INTERNAL_cec2a946_4_k_cu_ec16d65e_270954cuda3std6ranges3__45__cpo9iter_moveE)
_ZN40_INTERNAL_cec2a946_4_k_cu_ec16d65e_270954cuda3std6ranges3__45__cpo9iter_moveE:
	.zero		1
	.type		_ZN40_INTERNAL_cec2a946_4_k_cu_ec16d65e_270954cuda3std3__45__cpo5beginE,@object
	.size		_ZN40_INTERNAL_cec2a946_4_k_cu_ec16d65e_270954cuda3std3__45__cpo5beginE,(_ZN40_INTERNAL_cec2a946_4_k_cu_ec16d65e_270954cuda3std3__442_GLOBAL__N__cec2a946_4_k_cu_ec16d65e_270956ignoreE - _ZN40_INTERNAL_cec2a946_4_k_cu_ec16d65e_270954cuda3std3__45__cpo5beginE)
_ZN40_INTERNAL_cec2a946_4_k_cu_ec16d65e_270954cuda3std3__45__cpo5beginE:
	.zero		1
	.type		_ZN40_INTERNAL_cec2a946_4_k_cu_ec16d65e_270954cuda3std3__442_GLOBAL__N__cec2a946_4_k_cu_ec16d65e_270956ignoreE,@object
	.size		_ZN40_INTERNAL_cec2a946_4_k_cu_ec16d65e_270954cuda3std3__442_GLOBAL__N__cec2a946_4_k_cu_ec16d65e_270956ignoreE,(_ZN40_INTERNAL_cec2a946_4_k_cu_ec16d65e_270954cute7productE - _ZN40_INTERNAL_cec2a946_4_k_cu_ec16d65e_270954cuda3std3__442_GLOBAL__N__cec2a946_4_k_cu_ec16d65e_270956ignoreE)
_ZN40_INTERNAL_cec2a946_4_k_cu_ec16d65e_270954cuda3std3__442_GLOBAL__N__cec2a946_4_k_cu_ec16d65e_270956ignoreE:
	.zero		1
	.type		_ZN40_INTERNAL_cec2a946_4_k_cu_ec16d65e_270954cute7productE,@object
	.size		_ZN40_INTERNAL_cec2a946_4_k_cu_ec16d65e_270954cute7productE,(_ZN40_INTERNAL_cec2a946_4_k_cu_ec16d65e_270954cuda3std3__45__cpo3endE - _ZN40_INTERNAL_cec2a946_4_k_cu_ec16d65e_270954cute7productE)
_ZN40_INTERNAL_cec2a946_4_k_cu_ec16d65e_270954cute7productE:
	.zero		1
	.type		_ZN40_INTERNAL_cec2a946_4_k_cu_ec16d65e_270954cuda3std3__45__cpo3endE,@object
	.size		_ZN40_INTERNAL_cec2a946_4_k_cu_ec16d65e_270954cuda3std3__45__cpo3endE,(_ZN40_INTERNAL_cec2a946_4_k_cu_ec16d65e_270954cuda3std3__419piecewise_constructE - _ZN40_INTERNAL_cec2a946_4_k_cu_ec16d65e_270954cuda3std3__45__cpo3endE)
_ZN40_INTERNAL_cec2a946_4_k_cu_ec16d65e_270954cuda3std3__45__cpo3endE:
	.zero		1
	.type		_ZN40_INTERNAL_cec2a946_4_k_cu_ec16d65e_270954cuda3std3__419piecewise_constructE,@object
	.size		_ZN40_INTERNAL_cec2a946_4_k_cu_ec16d65e_270954cuda3std3__419piecewise_constructE,(_ZN40_INTERNAL_cec2a946_4_k_cu_ec16d65e_270954cuda3std3__45__cpo4cendE - _ZN40_INTERNAL_cec2a946_4_k_cu_ec16d65e_270954cuda3std3__419piecewise_constructE)
_ZN40_INTERNAL_cec2a946_4_k_cu_ec16d65e_270954cuda3std3__419piecewise_constructE:
	.zero		1
	.type		_ZN40_INTERNAL_cec2a946_4_k_cu_ec16d65e_270954cuda3std3__45__cpo4cendE,@object
	.size		_ZN40_INTERNAL_cec2a946_4_k_cu_ec16d65e_270954cuda3std3__45__cpo4cendE,(_ZN40_INTERNAL_cec2a946_4_k_cu_ec16d65e_270954cuda3std6ranges3__45__cpo4swapE - _ZN40_INTERNAL_cec2a946_4_k_cu_ec16d65e_270954cuda3std3__45__cpo4cendE)
_ZN40_INTERNAL_cec2a946_4_k_cu_ec16d65e_270954cuda3std3__45__cpo4cendE:
	.zero		1
	.type		_ZN40_INTERNAL_cec2a946_4_k_cu_ec16d65e_270954cuda3std6ranges3__45__cpo4swapE,@object
	.size		_ZN40_INTERNAL_cec2a946_4_k_cu_ec16d65e_270954cuda3std6ranges3__45__cpo4swapE,(.L_8 - _ZN40_INTERNAL_cec2a946_4_k_cu_ec16d65e_270954cuda3std6ranges3__45__cpo4swapE)
_ZN40_INTERNAL_cec2a946_4_k_cu_ec16d65e_270954cuda3std6ranges3__45__cpo4swapE:
	.zero		1
.L_8:


//--------------------- .nv.constant0._ZN7cutlass13device_kernelINS_4gemm6kernel13GemmUniversalIN4cute5tupleIJiiiiEEENS1_10collective13CollectiveMmaINS1_34MainloopSm90TmaGmmaWarpSpecializedILi7ENS5_IJNS4_1CILi8EEENSA_ILi1EEESC_EEENS1_35KernelTmaWarpSpecializedCooperativeEEENS5_IJNSA_ILi128EEESG_NSA_ILi64EEEEEENS_10bfloat16_tENS5_IJlSC_lEEESJ_SK_NS4_8TiledMMAINS4_8MMA_AtomIJNS4_4SM904GMMA28MMA_64x128x16_F32BF16BF16_SSILNSO_5MajorE0ELSQ_0ELNSO_7ScaleInE1ELSR_1EEEEEENS4_6LayoutINS5_IJNSA_ILi2EEESC_SC_EEENS5_IJSC_NSA_ILi0EEESX_EEEEENS5_IJNS4_10UnderscoreES10_S10_EEEEENS4_13SM90_TMA_LOADENS4_14ComposedLayoutINS4_7SwizzleILi3ELi4ELi3EEENS4_18smem_ptr_flag_bitsILi16EEENSU_INS5_IJSB_SH_EEENS5_IJSH_SC_EEEEEEEvNS4_8identityENS4_23SM90_TMA_LOAD_MULTICASTES1C_vS1D_EENS_8epilogue10collective6detail29Sm90TmaWarpSpecializedAdapterINS1H_15DefaultEpilogueISJ_SK_SK_NS1G_6thread17LinearCombinationISJ_Li1EffLNS1L_9ScaleType4KindE0ELNS_15FloatRoundStyleE2ESJ_EENS1_15EpilogueDefaultEEEEEvvEEEEvNT_6ParamsE --------------------------
	.section	.nv.constant0._ZN7cutlass13device_kernelINS_4gemm6kernel13GemmUniversalIN4cute5tupleIJiiiiEEENS1_10collective13CollectiveMmaINS1_34MainloopSm90TmaGmmaWarpSpecializedILi7ENS5_IJNS4_1CILi8EEENSA_ILi1EEESC_EEENS1_35KernelTmaWarpSpecializedCooperativeEEENS5_IJNSA_ILi128EEESG_NSA_ILi64EEEEEENS_10bfloat16_tENS5_IJlSC_lEEESJ_SK_NS4_8TiledMMAINS4_8MMA_AtomIJNS4_4SM904GMMA28MMA_64x128x16_F32BF16BF16_SSILNSO_5MajorE0ELSQ_0ELNSO_7ScaleInE1ELSR_1EEEEEENS4_6LayoutINS5_IJNSA_ILi2EEESC_SC_EEENS5_IJSC_NSA_ILi0EEESX_EEEEENS5_IJNS4_10UnderscoreES10_S10_EEEEENS4_13SM90_TMA_LOADENS4_14ComposedLayoutINS4_7SwizzleILi3ELi4ELi3EEENS4_18smem_ptr_flag_bitsILi16EEENSU_INS5_IJSB_SH_EEENS5_IJSH_SC_EEEEEEEvNS4_8identityENS4_23SM90_TMA_LOAD_MULTICASTES1C_vS1D_EENS_8epilogue10collective6detail29Sm90TmaWarpSpecializedAdapterINS1H_15DefaultEpilogueISJ_SK_SK_NS1G_6thread17LinearCombinationISJ_Li1EffLNS1L_9ScaleType4KindE0ELNS_15FloatRoundStyleE2ESJ_EENS1_15EpilogueDefaultEEEEEvvEEEEvNT_6ParamsE,"a",@progbits
	.sectionflags	@""
	.align	4
.nv.constant0._ZN7cutlass13device_kernelINS_4gemm6kernel13GemmUniversalIN4cute5tupleIJiiiiEEENS1_10collective13CollectiveMmaINS1_34MainloopSm90TmaGmmaWarpSpecializedILi7ENS5_IJNS4_1CILi8EEENSA_ILi1EEESC_EEENS1_35KernelTmaWarpSpecializedCooperativeEEENS5_IJNSA_ILi128EEESG_NSA_ILi64EEEEEENS_10bfloat16_tENS5_IJlSC_lEEESJ_SK_NS4_8TiledMMAINS4_8MMA_AtomIJNS4_4SM904GMMA28MMA_64x128x16_F32BF16BF16_SSILNSO_5MajorE0ELSQ_0ELNSO_7ScaleInE1ELSR_1EEEEEENS4_6LayoutINS5_IJNSA_ILi2EEESC_SC_EEENS5_IJSC_NSA_ILi0EEESX_EEEEENS5_IJNS4_10UnderscoreES10_S10_EEEEENS4_13SM90_TMA_LOADENS4_14ComposedLayoutINS4_7SwizzleILi3ELi4ELi3EEENS4_18smem_ptr_flag_bitsILi16EEENSU_INS5_IJSB_SH_EEENS5_IJSH_SC_EEEEEEEvNS4_8identityENS4_23SM90_TMA_LOAD_MULTICASTES1C_vS1D_EENS_8epilogue10collective6detail29Sm90TmaWarpSpecializedAdapterINS1H_15DefaultEpilogueISJ_SK_SK_NS1G_6thread17LinearCombinationISJ_Li1EffLNS1L_9ScaleType4KindE0ELNS_15FloatRoundStyleE2ESJ_EENS1_15EpilogueDefaultEEEEEvvEEEEvNT_6ParamsE:
	.zero		1664


//--------------------- SYMBOLS --------------------------

	.type		.nv.reservedSmem.offset0,@object
	.size		.nv.reservedSmem.offset0,0x4
	.type		__assertfail,@function
